//
// Generated by NVIDIA NVVM Compiler
//
// Compiler Build ID: CL-36424714
// Cuda compilation tools, release 13.0, V13.0.88
// Based on NVVM 20.0.0
//

.version 9.0
.target sm_100
.address_size 64

	// .globl	_Z23calculate_in_degree_cscPKiS0_Pii
// _ZZ31calculate_in_degree_partial_csrPKiS0_PiiiE9local_sum has been demoted
.extern .shared .align 16 .b8 s_in_degree[];
.extern .shared .align 16 .b8 local_decrement[];

.visible .entry _Z23calculate_in_degree_cscPKiS0_Pii(
	.param .u64 .ptr .align 1 _Z23calculate_in_degree_cscPKiS0_Pii_param_0,
	.param .u64 .ptr .align 1 _Z23calculate_in_degree_cscPKiS0_Pii_param_1,
	.param .u64 .ptr .align 1 _Z23calculate_in_degree_cscPKiS0_Pii_param_2,
	.param .u32 _Z23calculate_in_degree_cscPKiS0_Pii_param_3
)
{
	.reg .pred 	%p<2>;
	.reg .b32 	%r<9>;
	.reg .b64 	%rd<8>;

	ld.param.u64 	%rd1, [_Z23calculate_in_degree_cscPKiS0_Pii_param_0];
	ld.param.u64 	%rd2, [_Z23calculate_in_degree_cscPKiS0_Pii_param_2];
	ld.param.u32 	%r2, [_Z23calculate_in_degree_cscPKiS0_Pii_param_3];
	mov.u32 	%r3, %ctaid.x;
	mov.u32 	%r4, %ntid.x;
	mov.u32 	%r5, %tid.x;
	mad.lo.s32 	%r1, %r3, %r4, %r5;
	setp.ge.s32 	%p1, %r1, %r2;
	@%p1 bra 	$L__BB0_2;
	cvta.to.global.u64 	%rd3, %rd1;
	cvta.to.global.u64 	%rd4, %rd2;
	mul.wide.s32 	%rd5, %r1, 4;
	add.s64 	%rd6, %rd3, %rd5;
	ld.global.u32 	%r6, [%rd6+4];
	ld.global.u32 	%r7, [%rd6];
	sub.s32 	%r8, %r6, %r7;
	add.s64 	%rd7, %rd4, %rd5;
	st.global.u32 	[%rd7], %r8;
$L__BB0_2:
	ret;

}
	// .globl	_Z23calculate_in_degree_csrPKiS0_Pii
.visible .entry _Z23calculate_in_degree_csrPKiS0_Pii(
	.param .u64 .ptr .align 1 _Z23calculate_in_degree_csrPKiS0_Pii_param_0,
	.param .u64 .ptr .align 1 _Z23calculate_in_degree_csrPKiS0_Pii_param_1,
	.param .u64 .ptr .align 1 _Z23calculate_in_degree_csrPKiS0_Pii_param_2,
	.param .u32 _Z23calculate_in_degree_csrPKiS0_Pii_param_3
)
{
	.reg .pred 	%p<4>;
	.reg .b32 	%r<14>;
	.reg .b64 	%rd<13>;

	ld.param.u64 	%rd4, [_Z23calculate_in_degree_csrPKiS0_Pii_param_0];
	ld.param.u64 	%rd5, [_Z23calculate_in_degree_csrPKiS0_Pii_param_1];
	ld.param.u64 	%rd6, [_Z23calculate_in_degree_csrPKiS0_Pii_param_2];
	ld.param.u32 	%r5, [_Z23calculate_in_degree_csrPKiS0_Pii_param_3];
	mov.u32 	%r6, %ctaid.x;
	mov.u32 	%r7, %ntid.x;
	mov.u32 	%r8, %tid.x;
	mad.lo.s32 	%r1, %r6, %r7, %r8;
	setp.ge.s32 	%p1, %r1, %r5;
	@%p1 bra 	$L__BB1_4;
	cvta.to.global.u64 	%rd7, %rd4;
	mul.wide.s32 	%rd8, %r1, 4;
	add.s64 	%rd1, %rd7, %rd8;
	ld.global.u32 	%r13, [%rd1];
	ld.global.u32 	%r9, [%rd1+4];
	setp.ge.s32 	%p2, %r13, %r9;
	@%p2 bra 	$L__BB1_4;
	cvta.to.global.u64 	%rd2, %rd5;
	cvta.to.global.u64 	%rd3, %rd6;
$L__BB1_3:
	mul.wide.s32 	%rd9, %r13, 4;
	add.s64 	%rd10, %rd2, %rd9;
	ld.global.u32 	%r10, [%rd10];
	mul.wide.s32 	%rd11, %r10, 4;
	add.s64 	%rd12, %rd3, %rd11;
	atom.global.add.u32 	%r11, [%rd12], 1;
	add.s32 	%r13, %r13, 1;
	ld.global.u32 	%r12, [%rd1+4];
	setp.lt.s32 	%p3, %r13, %r12;
	@%p3 bra 	$L__BB1_3;
$L__BB1_4:
	ret;

}
	// .globl	_Z29calculate_in_degree_no_atomicPKiS0_Pii
.visible .entry _Z29calculate_in_degree_no_atomicPKiS0_Pii(
	.param .u64 .ptr .align 1 _Z29calculate_in_degree_no_atomicPKiS0_Pii_param_0,
	.param .u64 .ptr .align 1 _Z29calculate_in_degree_no_atomicPKiS0_Pii_param_1,
	.param .u64 .ptr .align 1 _Z29calculate_in_degree_no_atomicPKiS0_Pii_param_2,
	.param .u32 _Z29calculate_in_degree_no_atomicPKiS0_Pii_param_3
)
{
	.reg .pred 	%p<45>;
	.reg .b32 	%r<154>;
	.reg .b64 	%rd<20>;

	ld.param.u64 	%rd6, [_Z29calculate_in_degree_no_atomicPKiS0_Pii_param_0];
	ld.param.u64 	%rd7, [_Z29calculate_in_degree_no_atomicPKiS0_Pii_param_1];
	ld.param.u64 	%rd5, [_Z29calculate_in_degree_no_atomicPKiS0_Pii_param_2];
	ld.param.u32 	%r37, [_Z29calculate_in_degree_no_atomicPKiS0_Pii_param_3];
	cvta.to.global.u64 	%rd1, %rd7;
	cvta.to.global.u64 	%rd2, %rd6;
	mov.u32 	%r38, %ctaid.x;
	mov.u32 	%r39, %ntid.x;
	mov.u32 	%r40, %tid.x;
	mad.lo.s32 	%r1, %r38, %r39, %r40;
	setp.ge.s32 	%p1, %r1, %r37;
	@%p1 bra 	$L__BB2_19;
	setp.lt.s32 	%p2, %r37, 1;
	mov.b32 	%r146, 0;
	@%p2 bra 	$L__BB2_18;
	ld.global.u32 	%r147, [%rd2];
	add.s64 	%rd3, %rd1, 32;
	mov.b32 	%r148, 0;
	mov.u32 	%r146, %r148;
	bra.uni 	$L__BB2_14;
$L__BB2_3:
	setp.eq.s32 	%p22, %r28, 0;
	@%p22 bra 	$L__BB2_13;
	and.b32  	%r6, %r27, 7;
	setp.lt.u32 	%p23, %r28, 8;
	@%p23 bra 	$L__BB2_6;
	mul.wide.s32 	%rd12, %r151, 4;
	add.s64 	%rd13, %rd1, %rd12;
	ld.global.u32 	%r96, [%rd13];
	setp.eq.s32 	%p24, %r96, %r1;
	selp.u32 	%r97, 1, 0, %p24;
	add.s32 	%r98, %r146, %r97;
	ld.global.u32 	%r99, [%rd13+4];
	setp.eq.s32 	%p25, %r99, %r1;
	selp.u32 	%r100, 1, 0, %p25;
	add.s32 	%r101, %r98, %r100;
	ld.global.u32 	%r102, [%rd13+8];
	setp.eq.s32 	%p26, %r102, %r1;
	selp.u32 	%r103, 1, 0, %p26;
	add.s32 	%r104, %r101, %r103;
	ld.global.u32 	%r105, [%rd13+12];
	setp.eq.s32 	%p27, %r105, %r1;
	selp.u32 	%r106, 1, 0, %p27;
	add.s32 	%r107, %r104, %r106;
	ld.global.u32 	%r108, [%rd13+16];
	setp.eq.s32 	%p28, %r108, %r1;
	selp.u32 	%r109, 1, 0, %p28;
	add.s32 	%r110, %r107, %r109;
	ld.global.u32 	%r111, [%rd13+20];
	setp.eq.s32 	%p29, %r111, %r1;
	selp.u32 	%r112, 1, 0, %p29;
	add.s32 	%r113, %r110, %r112;
	ld.global.u32 	%r114, [%rd13+24];
	setp.eq.s32 	%p30, %r114, %r1;
	selp.u32 	%r115, 1, 0, %p30;
	add.s32 	%r116, %r113, %r115;
	ld.global.u32 	%r117, [%rd13+28];
	setp.eq.s32 	%p31, %r117, %r1;
	selp.u32 	%r118, 1, 0, %p31;
	add.s32 	%r146, %r116, %r118;
	add.s32 	%r151, %r151, 8;
$L__BB2_6:
	setp.eq.s32 	%p32, %r6, 0;
	@%p32 bra 	$L__BB2_13;
	and.b32  	%r12, %r27, 3;
	setp.lt.u32 	%p33, %r6, 4;
	@%p33 bra 	$L__BB2_9;
	mul.wide.s32 	%rd14, %r151, 4;
	add.s64 	%rd15, %rd1, %rd14;
	ld.global.u32 	%r120, [%rd15];
	setp.eq.s32 	%p34, %r120, %r1;
	selp.u32 	%r121, 1, 0, %p34;
	add.s32 	%r122, %r146, %r121;
	ld.global.u32 	%r123, [%rd15+4];
	setp.eq.s32 	%p35, %r123, %r1;
	selp.u32 	%r124, 1, 0, %p35;
	add.s32 	%r125, %r122, %r124;
	ld.global.u32 	%r126, [%rd15+8];
	setp.eq.s32 	%p36, %r126, %r1;
	selp.u32 	%r127, 1, 0, %p36;
	add.s32 	%r128, %r125, %r127;
	ld.global.u32 	%r129, [%rd15+12];
	setp.eq.s32 	%p37, %r129, %r1;
	selp.u32 	%r130, 1, 0, %p37;
	add.s32 	%r146, %r128, %r130;
	add.s32 	%r151, %r151, 4;
$L__BB2_9:
	setp.eq.s32 	%p38, %r12, 0;
	@%p38 bra 	$L__BB2_13;
	mul.wide.s32 	%rd16, %r151, 4;
	add.s64 	%rd4, %rd1, %rd16;
	ld.global.u32 	%r131, [%rd4];
	setp.eq.s32 	%p39, %r131, %r1;
	selp.u32 	%r132, 1, 0, %p39;
	add.s32 	%r146, %r146, %r132;
	setp.eq.s32 	%p40, %r12, 1;
	@%p40 bra 	$L__BB2_13;
	ld.global.u32 	%r133, [%rd4+4];
	setp.eq.s32 	%p41, %r133, %r1;
	selp.u32 	%r134, 1, 0, %p41;
	add.s32 	%r146, %r146, %r134;
	setp.eq.s32 	%p42, %r12, 2;
	@%p42 bra 	$L__BB2_13;
	ld.global.u32 	%r135, [%rd4+8];
	setp.eq.s32 	%p43, %r135, %r1;
	selp.u32 	%r136, 1, 0, %p43;
	add.s32 	%r146, %r146, %r136;
$L__BB2_13:
	setp.eq.s32 	%p44, %r148, %r37;
	@%p44 bra 	$L__BB2_18;
$L__BB2_14:
	mov.u32 	%r23, %r148;
	mov.u32 	%r151, %r147;
	add.s32 	%r148, %r23, 1;
	mul.wide.u32 	%rd8, %r23, 4;
	add.s64 	%rd9, %rd2, %rd8;
	ld.global.u32 	%r147, [%rd9+4];
	setp.ge.s32 	%p3, %r151, %r147;
	@%p3 bra 	$L__BB2_13;
	add.s32 	%r44, %r151, 1;
	max.s32 	%r45, %r147, %r44;
	sub.s32 	%r27, %r45, %r151;
	and.b32  	%r28, %r27, 15;
	sub.s32 	%r46, %r151, %r45;
	setp.gt.u32 	%p4, %r46, -16;
	@%p4 bra 	$L__BB2_3;
	and.b32  	%r47, %r27, -16;
	neg.s32 	%r150, %r47;
$L__BB2_17:
	.pragma "nounroll";
	mul.wide.s32 	%rd10, %r151, 4;
	add.s64 	%rd11, %rd3, %rd10;
	ld.global.u32 	%r48, [%rd11+-32];
	setp.eq.s32 	%p5, %r48, %r1;
	selp.u32 	%r49, 1, 0, %p5;
	add.s32 	%r50, %r146, %r49;
	ld.global.u32 	%r51, [%rd11+-28];
	setp.eq.s32 	%p6, %r51, %r1;
	selp.u32 	%r52, 1, 0, %p6;
	add.s32 	%r53, %r50, %r52;
	ld.global.u32 	%r54, [%rd11+-24];
	setp.eq.s32 	%p7, %r54, %r1;
	selp.u32 	%r55, 1, 0, %p7;
	add.s32 	%r56, %r53, %r55;
	ld.global.u32 	%r57, [%rd11+-20];
	setp.eq.s32 	%p8, %r57, %r1;
	selp.u32 	%r58, 1, 0, %p8;
	add.s32 	%r59, %r56, %r58;
	ld.global.u32 	%r60, [%rd11+-16];
	setp.eq.s32 	%p9, %r60, %r1;
	selp.u32 	%r61, 1, 0, %p9;
	add.s32 	%r62, %r59, %r61;
	ld.global.u32 	%r63, [%rd11+-12];
	setp.eq.s32 	%p10, %r63, %r1;
	selp.u32 	%r64, 1, 0, %p10;
	add.s32 	%r65, %r62, %r64;
	ld.global.u32 	%r66, [%rd11+-8];
	setp.eq.s32 	%p11, %r66, %r1;
	selp.u32 	%r67, 1, 0, %p11;
	add.s32 	%r68, %r65, %r67;
	ld.global.u32 	%r69, [%rd11+-4];
	setp.eq.s32 	%p12, %r69, %r1;
	selp.u32 	%r70, 1, 0, %p12;
	add.s32 	%r71, %r68, %r70;
	ld.global.u32 	%r72, [%rd11];
	setp.eq.s32 	%p13, %r72, %r1;
	selp.u32 	%r73, 1, 0, %p13;
	add.s32 	%r74, %r71, %r73;
	ld.global.u32 	%r75, [%rd11+4];
	setp.eq.s32 	%p14, %r75, %r1;
	selp.u32 	%r76, 1, 0, %p14;
	add.s32 	%r77, %r74, %r76;
	ld.global.u32 	%r78, [%rd11+8];
	setp.eq.s32 	%p15, %r78, %r1;
	selp.u32 	%r79, 1, 0, %p15;
	add.s32 	%r80, %r77, %r79;
	ld.global.u32 	%r81, [%rd11+12];
	setp.eq.s32 	%p16, %r81, %r1;
	selp.u32 	%r82, 1, 0, %p16;
	add.s32 	%r83, %r80, %r82;
	ld.global.u32 	%r84, [%rd11+16];
	setp.eq.s32 	%p17, %r84, %r1;
	selp.u32 	%r85, 1, 0, %p17;
	add.s32 	%r86, %r83, %r85;
	ld.global.u32 	%r87, [%rd11+20];
	setp.eq.s32 	%p18, %r87, %r1;
	selp.u32 	%r88, 1, 0, %p18;
	add.s32 	%r89, %r86, %r88;
	ld.global.u32 	%r90, [%rd11+24];
	setp.eq.s32 	%p19, %r90, %r1;
	selp.u32 	%r91, 1, 0, %p19;
	add.s32 	%r92, %r89, %r91;
	ld.global.u32 	%r93, [%rd11+28];
	setp.eq.s32 	%p20, %r93, %r1;
	selp.u32 	%r94, 1, 0, %p20;
	add.s32 	%r146, %r92, %r94;
	add.s32 	%r151, %r151, 16;
	add.s32 	%r150, %r150, 16;
	setp.eq.s32 	%p21, %r150, 0;
	@%p21 bra 	$L__BB2_3;
	bra.uni 	$L__BB2_17;
$L__BB2_18:
	cvta.to.global.u64 	%rd17, %rd5;
	mul.wide.s32 	%rd18, %r1, 4;
	add.s64 	%rd19, %rd17, %rd18;
	st.global.u32 	[%rd19], %r146;
$L__BB2_19:
	ret;

}
	// .globl	_Z31calculate_in_degree_csr_chunkedPKiS0_Pii
.visible .entry _Z31calculate_in_degree_csr_chunkedPKiS0_Pii(
	.param .u64 .ptr .align 1 _Z31calculate_in_degree_csr_chunkedPKiS0_Pii_param_0,
	.param .u64 .ptr .align 1 _Z31calculate_in_degree_csr_chunkedPKiS0_Pii_param_1,
	.param .u64 .ptr .align 1 _Z31calculate_in_degree_csr_chunkedPKiS0_Pii_param_2,
	.param .u32 _Z31calculate_in_degree_csr_chunkedPKiS0_Pii_param_3
)
{
	.reg .pred 	%p<5>;
	.reg .b32 	%r<20>;
	.reg .b64 	%rd<13>;

	ld.param.u64 	%rd5, [_Z31calculate_in_degree_csr_chunkedPKiS0_Pii_param_0];
	ld.param.u64 	%rd6, [_Z31calculate_in_degree_csr_chunkedPKiS0_Pii_param_1];
	ld.param.u64 	%rd7, [_Z31calculate_in_degree_csr_chunkedPKiS0_Pii_param_2];
	ld.param.u32 	%r9, [_Z31calculate_in_degree_csr_chunkedPKiS0_Pii_param_3];
	mov.u32 	%r1, %ntid.x;
	mov.u32 	%r10, %ctaid.x;
	mul.lo.s32 	%r11, %r10, %r1;
	add.s32 	%r12, %r11, %r1;
	min.s32 	%r2, %r12, %r9;
	mov.u32 	%r13, %tid.x;
	add.s32 	%r18, %r11, %r13;
	setp.ge.s32 	%p1, %r18, %r2;
	@%p1 bra 	$L__BB3_5;
	cvta.to.global.u64 	%rd1, %rd5;
	cvta.to.global.u64 	%rd2, %rd6;
	cvta.to.global.u64 	%rd3, %rd7;
$L__BB3_2:
	mul.wide.s32 	%rd8, %r18, 4;
	add.s64 	%rd4, %rd1, %rd8;
	ld.global.u32 	%r19, [%rd4];
	ld.global.u32 	%r14, [%rd4+4];
	setp.ge.s32 	%p2, %r19, %r14;
	@%p2 bra 	$L__BB3_4;
$L__BB3_3:
	mul.wide.s32 	%rd9, %r19, 4;
	add.s64 	%rd10, %rd2, %rd9;
	ld.global.u32 	%r15, [%rd10];
	mul.wide.s32 	%rd11, %r15, 4;
	add.s64 	%rd12, %rd3, %rd11;
	atom.global.add.u32 	%r16, [%rd12], 1;
	add.s32 	%r19, %r19, 1;
	ld.global.u32 	%r17, [%rd4+4];
	setp.lt.s32 	%p3, %r19, %r17;
	@%p3 bra 	$L__BB3_3;
$L__BB3_4:
	add.s32 	%r18, %r18, %r1;
	setp.lt.s32 	%p4, %r18, %r2;
	@%p4 bra 	$L__BB3_2;
$L__BB3_5:
	ret;

}
	// .globl	_Z29calculate_in_degree_csr_localPKiS0_Pii
.visible .entry _Z29calculate_in_degree_csr_localPKiS0_Pii(
	.param .u64 .ptr .align 1 _Z29calculate_in_degree_csr_localPKiS0_Pii_param_0,
	.param .u64 .ptr .align 1 _Z29calculate_in_degree_csr_localPKiS0_Pii_param_1,
	.param .u64 .ptr .align 1 _Z29calculate_in_degree_csr_localPKiS0_Pii_param_2,
	.param .u32 _Z29calculate_in_degree_csr_localPKiS0_Pii_param_3
)
{
	.reg .pred 	%p<15>;
	.reg .b32 	%r<174>;
	.reg .b64 	%rd<19>;

	ld.param.u64 	%rd3, [_Z29calculate_in_degree_csr_localPKiS0_Pii_param_0];
	ld.param.u64 	%rd5, [_Z29calculate_in_degree_csr_localPKiS0_Pii_param_1];
	ld.param.u64 	%rd4, [_Z29calculate_in_degree_csr_localPKiS0_Pii_param_2];
	ld.param.u32 	%r31, [_Z29calculate_in_degree_csr_localPKiS0_Pii_param_3];
	cvta.to.global.u64 	%rd1, %rd5;
	mov.u32 	%r173, %tid.x;
	mov.u32 	%r2, %ctaid.x;
	mov.u32 	%r3, %ntid.x;
	mad.lo.s32 	%r4, %r2, %r3, %r173;
	setp.ge.s32 	%p1, %r173, %r31;
	@%p1 bra 	$L__BB4_3;
	mov.u32 	%r33, s_in_degree;
	mov.u32 	%r165, %r173;
$L__BB4_2:
	shl.b32 	%r32, %r165, 2;
	add.s32 	%r34, %r33, %r32;
	mov.b32 	%r35, 0;
	st.shared.u32 	[%r34], %r35;
	add.s32 	%r165, %r165, %r3;
	setp.lt.s32 	%p2, %r165, %r31;
	@%p2 bra 	$L__BB4_2;
$L__BB4_3:
	bar.sync 	0;
	setp.ge.s32 	%p3, %r4, %r31;
	@%p3 bra 	$L__BB4_17;
	cvta.to.global.u64 	%rd6, %rd3;
	mul.wide.s32 	%rd7, %r4, 4;
	add.s64 	%rd8, %rd6, %rd7;
	ld.global.u32 	%r168, [%rd8];
	ld.global.u32 	%r8, [%rd8+4];
	setp.ge.s32 	%p4, %r168, %r8;
	@%p4 bra 	$L__BB4_17;
	add.s32 	%r36, %r168, 1;
	max.s32 	%r37, %r8, %r36;
	sub.s32 	%r9, %r37, %r168;
	and.b32  	%r10, %r9, 15;
	sub.s32 	%r38, %r168, %r37;
	setp.gt.u32 	%p5, %r38, -16;
	@%p5 bra 	$L__BB4_8;
	and.b32  	%r39, %r9, -16;
	neg.s32 	%r166, %r39;
$L__BB4_7:
	.pragma "nounroll";
	mul.wide.s32 	%rd9, %r168, 4;
	add.s64 	%rd10, %rd1, %rd9;
	ld.global.u32 	%r40, [%rd10];
	shl.b32 	%r41, %r40, 2;
	mov.u32 	%r42, s_in_degree;
	add.s32 	%r43, %r42, %r41;
	atom.shared.add.u32 	%r44, [%r43], 1;
	ld.global.u32 	%r45, [%rd10+4];
	shl.b32 	%r46, %r45, 2;
	add.s32 	%r47, %r42, %r46;
	atom.shared.add.u32 	%r48, [%r47], 1;
	ld.global.u32 	%r49, [%rd10+8];
	shl.b32 	%r50, %r49, 2;
	add.s32 	%r51, %r42, %r50;
	atom.shared.add.u32 	%r52, [%r51], 1;
	ld.global.u32 	%r53, [%rd10+12];
	shl.b32 	%r54, %r53, 2;
	add.s32 	%r55, %r42, %r54;
	atom.shared.add.u32 	%r56, [%r55], 1;
	ld.global.u32 	%r57, [%rd10+16];
	shl.b32 	%r58, %r57, 2;
	add.s32 	%r59, %r42, %r58;
	atom.shared.add.u32 	%r60, [%r59], 1;
	ld.global.u32 	%r61, [%rd10+20];
	shl.b32 	%r62, %r61, 2;
	add.s32 	%r63, %r42, %r62;
	atom.shared.add.u32 	%r64, [%r63], 1;
	ld.global.u32 	%r65, [%rd10+24];
	shl.b32 	%r66, %r65, 2;
	add.s32 	%r67, %r42, %r66;
	atom.shared.add.u32 	%r68, [%r67], 1;
	ld.global.u32 	%r69, [%rd10+28];
	shl.b32 	%r70, %r69, 2;
	add.s32 	%r71, %r42, %r70;
	atom.shared.add.u32 	%r72, [%r71], 1;
	ld.global.u32 	%r73, [%rd10+32];
	shl.b32 	%r74, %r73, 2;
	add.s32 	%r75, %r42, %r74;
	atom.shared.add.u32 	%r76, [%r75], 1;
	ld.global.u32 	%r77, [%rd10+36];
	shl.b32 	%r78, %r77, 2;
	add.s32 	%r79, %r42, %r78;
	atom.shared.add.u32 	%r80, [%r79], 1;
	ld.global.u32 	%r81, [%rd10+40];
	shl.b32 	%r82, %r81, 2;
	add.s32 	%r83, %r42, %r82;
	atom.shared.add.u32 	%r84, [%r83], 1;
	ld.global.u32 	%r85, [%rd10+44];
	shl.b32 	%r86, %r85, 2;
	add.s32 	%r87, %r42, %r86;
	atom.shared.add.u32 	%r88, [%r87], 1;
	ld.global.u32 	%r89, [%rd10+48];
	shl.b32 	%r90, %r89, 2;
	add.s32 	%r91, %r42, %r90;
	atom.shared.add.u32 	%r92, [%r91], 1;
	ld.global.u32 	%r93, [%rd10+52];
	shl.b32 	%r94, %r93, 2;
	add.s32 	%r95, %r42, %r94;
	atom.shared.add.u32 	%r96, [%r95], 1;
	ld.global.u32 	%r97, [%rd10+56];
	shl.b32 	%r98, %r97, 2;
	add.s32 	%r99, %r42, %r98;
	atom.shared.add.u32 	%r100, [%r99], 1;
	ld.global.u32 	%r101, [%rd10+60];
	shl.b32 	%r102, %r101, 2;
	add.s32 	%r103, %r42, %r102;
	atom.shared.add.u32 	%r104, [%r103], 1;
	add.s32 	%r168, %r168, 16;
	add.s32 	%r166, %r166, 16;
	setp.ne.s32 	%p6, %r166, 0;
	@%p6 bra 	$L__BB4_7;
$L__BB4_8:
	setp.eq.s32 	%p7, %r10, 0;
	@%p7 bra 	$L__BB4_17;
	and.b32  	%r17, %r9, 7;
	setp.lt.u32 	%p8, %r10, 8;
	@%p8 bra 	$L__BB4_11;
	mul.wide.s32 	%rd11, %r168, 4;
	add.s64 	%rd12, %rd1, %rd11;
	ld.global.u32 	%r105, [%rd12];
	shl.b32 	%r106, %r105, 2;
	mov.u32 	%r107, s_in_degree;
	add.s32 	%r108, %r107, %r106;
	atom.shared.add.u32 	%r109, [%r108], 1;
	ld.global.u32 	%r110, [%rd12+4];
	shl.b32 	%r111, %r110, 2;
	add.s32 	%r112, %r107, %r111;
	atom.shared.add.u32 	%r113, [%r112], 1;
	ld.global.u32 	%r114, [%rd12+8];
	shl.b32 	%r115, %r114, 2;
	add.s32 	%r116, %r107, %r115;
	atom.shared.add.u32 	%r117, [%r116], 1;
	ld.global.u32 	%r118, [%rd12+12];
	shl.b32 	%r119, %r118, 2;
	add.s32 	%r120, %r107, %r119;
	atom.shared.add.u32 	%r121, [%r120], 1;
	ld.global.u32 	%r122, [%rd12+16];
	shl.b32 	%r123, %r122, 2;
	add.s32 	%r124, %r107, %r123;
	atom.shared.add.u32 	%r125, [%r124], 1;
	ld.global.u32 	%r126, [%rd12+20];
	shl.b32 	%r127, %r126, 2;
	add.s32 	%r128, %r107, %r127;
	atom.shared.add.u32 	%r129, [%r128], 1;
	ld.global.u32 	%r130, [%rd12+24];
	shl.b32 	%r131, %r130, 2;
	add.s32 	%r132, %r107, %r131;
	atom.shared.add.u32 	%r133, [%r132], 1;
	ld.global.u32 	%r134, [%rd12+28];
	shl.b32 	%r135, %r134, 2;
	add.s32 	%r136, %r107, %r135;
	atom.shared.add.u32 	%r137, [%r136], 1;
	add.s32 	%r168, %r168, 8;
$L__BB4_11:
	setp.eq.s32 	%p9, %r17, 0;
	@%p9 bra 	$L__BB4_17;
	and.b32  	%r20, %r9, 3;
	setp.lt.u32 	%p10, %r17, 4;
	@%p10 bra 	$L__BB4_14;
	mul.wide.s32 	%rd13, %r168, 4;
	add.s64 	%rd14, %rd1, %rd13;
	ld.global.u32 	%r138, [%rd14];
	shl.b32 	%r139, %r138, 2;
	mov.u32 	%r140, s_in_degree;
	add.s32 	%r141, %r140, %r139;
	atom.shared.add.u32 	%r142, [%r141], 1;
	ld.global.u32 	%r143, [%rd14+4];
	shl.b32 	%r144, %r143, 2;
	add.s32 	%r145, %r140, %r144;
	atom.shared.add.u32 	%r146, [%r145], 1;
	ld.global.u32 	%r147, [%rd14+8];
	shl.b32 	%r148, %r147, 2;
	add.s32 	%r149, %r140, %r148;
	atom.shared.add.u32 	%r150, [%r149], 1;
	ld.global.u32 	%r151, [%rd14+12];
	shl.b32 	%r152, %r151, 2;
	add.s32 	%r153, %r140, %r152;
	atom.shared.add.u32 	%r154, [%r153], 1;
	add.s32 	%r168, %r168, 4;
$L__BB4_14:
	setp.eq.s32 	%p11, %r20, 0;
	@%p11 bra 	$L__BB4_17;
	neg.s32 	%r171, %r20;
	mov.u32 	%r157, s_in_degree;
$L__BB4_16:
	.pragma "nounroll";
	mul.wide.s32 	%rd15, %r168, 4;
	add.s64 	%rd16, %rd1, %rd15;
	ld.global.u32 	%r155, [%rd16];
	shl.b32 	%r156, %r155, 2;
	add.s32 	%r158, %r157, %r156;
	atom.shared.add.u32 	%r159, [%r158], 1;
	add.s32 	%r168, %r168, 1;
	add.s32 	%r171, %r171, 1;
	setp.ne.s32 	%p12, %r171, 0;
	@%p12 bra 	$L__BB4_16;
$L__BB4_17:
	setp.ge.s32 	%p13, %r173, %r31;
	bar.sync 	0;
	@%p13 bra 	$L__BB4_20;
	mul.lo.s32 	%r28, %r31, %r2;
	cvta.to.global.u64 	%rd2, %rd4;
	mov.u32 	%r161, s_in_degree;
$L__BB4_19:
	shl.b32 	%r160, %r173, 2;
	add.s32 	%r162, %r161, %r160;
	ld.shared.u32 	%r163, [%r162];
	add.s32 	%r164, %r173, %r28;
	mul.wide.s32 	%rd17, %r164, 4;
	add.s64 	%rd18, %rd2, %rd17;
	st.global.u32 	[%rd18], %r163;
	add.s32 	%r173, %r173, %r3;
	setp.lt.s32 	%p14, %r173, %r31;
	@%p14 bra 	$L__BB4_19;
$L__BB4_20:
	ret;

}
	// .globl	_Z23reduce_in_degree_blocksPKiPiii
.visible .entry _Z23reduce_in_degree_blocksPKiPiii(
	.param .u64 .ptr .align 1 _Z23reduce_in_degree_blocksPKiPiii_param_0,
	.param .u64 .ptr .align 1 _Z23reduce_in_degree_blocksPKiPiii_param_1,
	.param .u32 _Z23reduce_in_degree_blocksPKiPiii_param_2,
	.param .u32 _Z23reduce_in_degree_blocksPKiPiii_param_3
)
{
	.reg .pred 	%p<11>;
	.reg .b32 	%r<119>;
	.reg .b64 	%rd<43>;

	ld.param.u64 	%rd3, [_Z23reduce_in_degree_blocksPKiPiii_param_0];
	ld.param.u64 	%rd2, [_Z23reduce_in_degree_blocksPKiPiii_param_1];
	ld.param.u32 	%r36, [_Z23reduce_in_degree_blocksPKiPiii_param_2];
	ld.param.u32 	%r37, [_Z23reduce_in_degree_blocksPKiPiii_param_3];
	cvta.to.global.u64 	%rd1, %rd3;
	mov.u32 	%r38, %ctaid.x;
	mov.u32 	%r39, %ntid.x;
	mov.u32 	%r40, %tid.x;
	mad.lo.s32 	%r1, %r38, %r39, %r40;
	setp.ge.s32 	%p1, %r1, %r36;
	@%p1 bra 	$L__BB5_15;
	setp.lt.s32 	%p2, %r37, 1;
	mov.b32 	%r118, 0;
	@%p2 bra 	$L__BB5_14;
	and.b32  	%r2, %r37, 15;
	setp.lt.u32 	%p3, %r37, 16;
	mov.b32 	%r110, 0;
	mov.u32 	%r118, %r110;
	@%p3 bra 	$L__BB5_5;
	and.b32  	%r110, %r37, 2147483632;
	neg.s32 	%r104, %r110;
	shl.b32 	%r5, %r36, 4;
	mov.b32 	%r118, 0;
	mul.wide.s32 	%rd6, %r36, 4;
	mov.u32 	%r103, %r1;
$L__BB5_4:
	.pragma "nounroll";
	mul.wide.s32 	%rd4, %r103, 4;
	add.s64 	%rd5, %rd1, %rd4;
	ld.global.u32 	%r45, [%rd5];
	add.s32 	%r46, %r45, %r118;
	add.s64 	%rd7, %rd5, %rd6;
	ld.global.u32 	%r47, [%rd7];
	add.s32 	%r48, %r47, %r46;
	add.s64 	%rd8, %rd7, %rd6;
	ld.global.u32 	%r49, [%rd8];
	add.s32 	%r50, %r49, %r48;
	add.s64 	%rd9, %rd8, %rd6;
	ld.global.u32 	%r51, [%rd9];
	add.s32 	%r52, %r51, %r50;
	add.s64 	%rd10, %rd9, %rd6;
	ld.global.u32 	%r53, [%rd10];
	add.s32 	%r54, %r53, %r52;
	add.s64 	%rd11, %rd10, %rd6;
	ld.global.u32 	%r55, [%rd11];
	add.s32 	%r56, %r55, %r54;
	add.s64 	%rd12, %rd11, %rd6;
	ld.global.u32 	%r57, [%rd12];
	add.s32 	%r58, %r57, %r56;
	add.s64 	%rd13, %rd12, %rd6;
	ld.global.u32 	%r59, [%rd13];
	add.s32 	%r60, %r59, %r58;
	add.s64 	%rd14, %rd13, %rd6;
	ld.global.u32 	%r61, [%rd14];
	add.s32 	%r62, %r61, %r60;
	add.s64 	%rd15, %rd14, %rd6;
	ld.global.u32 	%r63, [%rd15];
	add.s32 	%r64, %r63, %r62;
	add.s64 	%rd16, %rd15, %rd6;
	ld.global.u32 	%r65, [%rd16];
	add.s32 	%r66, %r65, %r64;
	add.s64 	%rd17, %rd16, %rd6;
	ld.global.u32 	%r67, [%rd17];
	add.s32 	%r68, %r67, %r66;
	add.s64 	%rd18, %rd17, %rd6;
	ld.global.u32 	%r69, [%rd18];
	add.s32 	%r70, %r69, %r68;
	add.s64 	%rd19, %rd18, %rd6;
	ld.global.u32 	%r71, [%rd19];
	add.s32 	%r72, %r71, %r70;
	add.s64 	%rd20, %rd19, %rd6;
	ld.global.u32 	%r73, [%rd20];
	add.s32 	%r74, %r73, %r72;
	add.s64 	%rd21, %rd20, %rd6;
	ld.global.u32 	%r75, [%rd21];
	add.s32 	%r118, %r75, %r74;
	add.s32 	%r104, %r104, 16;
	add.s32 	%r103, %r103, %r5;
	setp.ne.s32 	%p4, %r104, 0;
	@%p4 bra 	$L__BB5_4;
$L__BB5_5:
	setp.eq.s32 	%p5, %r2, 0;
	@%p5 bra 	$L__BB5_14;
	and.b32  	%r15, %r37, 7;
	setp.lt.u32 	%p6, %r2, 8;
	@%p6 bra 	$L__BB5_8;
	mad.lo.s32 	%r77, %r110, %r36, %r1;
	mul.wide.s32 	%rd22, %r77, 4;
	add.s64 	%rd23, %rd1, %rd22;
	ld.global.u32 	%r78, [%rd23];
	add.s32 	%r79, %r78, %r118;
	mul.wide.s32 	%rd24, %r36, 4;
	add.s64 	%rd25, %rd23, %rd24;
	ld.global.u32 	%r80, [%rd25];
	add.s32 	%r81, %r80, %r79;
	add.s64 	%rd26, %rd25, %rd24;
	ld.global.u32 	%r82, [%rd26];
	add.s32 	%r83, %r82, %r81;
	add.s64 	%rd27, %rd26, %rd24;
	ld.global.u32 	%r84, [%rd27];
	add.s32 	%r85, %r84, %r83;
	add.s64 	%rd28, %rd27, %rd24;
	ld.global.u32 	%r86, [%rd28];
	add.s32 	%r87, %r86, %r85;
	add.s64 	%rd29, %rd28, %rd24;
	ld.global.u32 	%r88, [%rd29];
	add.s32 	%r89, %r88, %r87;
	add.s64 	%rd30, %rd29, %rd24;
	ld.global.u32 	%r90, [%rd30];
	add.s32 	%r91, %r90, %r89;
	add.s64 	%rd31, %rd30, %rd24;
	ld.global.u32 	%r92, [%rd31];
	add.s32 	%r118, %r92, %r91;
	add.s32 	%r110, %r110, 8;
$L__BB5_8:
	setp.eq.s32 	%p7, %r15, 0;
	@%p7 bra 	$L__BB5_14;
	and.b32  	%r21, %r37, 3;
	setp.lt.u32 	%p8, %r15, 4;
	@%p8 bra 	$L__BB5_11;
	mad.lo.s32 	%r94, %r110, %r36, %r1;
	mul.wide.s32 	%rd32, %r94, 4;
	add.s64 	%rd33, %rd1, %rd32;
	ld.global.u32 	%r95, [%rd33];
	add.s32 	%r96, %r95, %r118;
	mul.wide.s32 	%rd34, %r36, 4;
	add.s64 	%rd35, %rd33, %rd34;
	ld.global.u32 	%r97, [%rd35];
	add.s32 	%r98, %r97, %r96;
	add.s64 	%rd36, %rd35, %rd34;
	ld.global.u32 	%r99, [%rd36];
	add.s32 	%r100, %r99, %r98;
	add.s64 	%rd37, %rd36, %rd34;
	ld.global.u32 	%r101, [%rd37];
	add.s32 	%r118, %r101, %r100;
	add.s32 	%r110, %r110, 4;
$L__BB5_11:
	setp.eq.s32 	%p9, %r21, 0;
	@%p9 bra 	$L__BB5_14;
	mad.lo.s32 	%r116, %r110, %r36, %r1;
	neg.s32 	%r115, %r21;
$L__BB5_13:
	.pragma "nounroll";
	mul.wide.s32 	%rd38, %r116, 4;
	add.s64 	%rd39, %rd1, %rd38;
	ld.global.u32 	%r102, [%rd39];
	add.s32 	%r118, %r102, %r118;
	add.s32 	%r116, %r116, %r36;
	add.s32 	%r115, %r115, 1;
	setp.ne.s32 	%p10, %r115, 0;
	@%p10 bra 	$L__BB5_13;
$L__BB5_14:
	cvta.to.global.u64 	%rd40, %rd2;
	mul.wide.s32 	%rd41, %r1, 4;
	add.s64 	%rd42, %rd40, %rd41;
	st.global.u32 	[%rd42], %r118;
$L__BB5_15:
	ret;

}
	// .globl	_Z31calculate_in_degree_partial_csrPKiS0_Piii
.visible .entry _Z31calculate_in_degree_partial_csrPKiS0_Piii(
	.param .u64 .ptr .align 1 _Z31calculate_in_degree_partial_csrPKiS0_Piii_param_0,
	.param .u64 .ptr .align 1 _Z31calculate_in_degree_partial_csrPKiS0_Piii_param_1,
	.param .u64 .ptr .align 1 _Z31calculate_in_degree_partial_csrPKiS0_Piii_param_2,
	.param .u32 _Z31calculate_in_degree_partial_csrPKiS0_Piii_param_3,
	.param .u32 _Z31calculate_in_degree_partial_csrPKiS0_Piii_param_4
)
{
	.reg .pred 	%p<48>;
	.reg .b32 	%r<169>;
	.reg .b64 	%rd<20>;
	// demoted variable
	.shared .align 4 .b8 _ZZ31calculate_in_degree_partial_csrPKiS0_PiiiE9local_sum[1024];
	ld.param.u64 	%rd5, [_Z31calculate_in_degree_partial_csrPKiS0_Piii_param_0];
	ld.param.u64 	%rd7, [_Z31calculate_in_degree_partial_csrPKiS0_Piii_param_1];
	ld.param.u64 	%rd6, [_Z31calculate_in_degree_partial_csrPKiS0_Piii_param_2];
	ld.param.u32 	%r44, [_Z31calculate_in_degree_partial_csrPKiS0_Piii_param_3];
	ld.param.u32 	%r45, [_Z31calculate_in_degree_partial_csrPKiS0_Piii_param_4];
	cvta.to.global.u64 	%rd1, %rd7;
	mov.u32 	%r1, %ctaid.x;
	mov.u32 	%r2, %tid.x;
	mov.u32 	%r3, %ctaid.y;
	mov.u32 	%r168, %ntid.x;
	mad.lo.s32 	%r152, %r3, %r168, %r2;
	setp.ge.s32 	%p1, %r152, %r44;
	mov.b32 	%r166, 0;
	@%p1 bra 	$L__BB6_17;
	mov.u32 	%r48, %nctaid.y;
	mul.lo.s32 	%r6, %r48, %r168;
	add.s64 	%rd2, %rd1, 32;
	cvta.to.global.u64 	%rd3, %rd5;
	mov.b32 	%r166, 0;
$L__BB6_2:
	mul.wide.s32 	%rd8, %r152, 4;
	add.s64 	%rd9, %rd3, %rd8;
	ld.global.u32 	%r158, [%rd9];
	ld.global.u32 	%r10, [%rd9+4];
	setp.ge.s32 	%p2, %r158, %r10;
	@%p2 bra 	$L__BB6_16;
	add.s32 	%r50, %r158, 1;
	max.s32 	%r51, %r10, %r50;
	sub.s32 	%r11, %r51, %r158;
	and.b32  	%r12, %r11, 15;
	sub.s32 	%r52, %r158, %r51;
	setp.gt.u32 	%p3, %r52, -16;
	@%p3 bra 	$L__BB6_6;
	and.b32  	%r53, %r11, -16;
	neg.s32 	%r154, %r53;
$L__BB6_5:
	.pragma "nounroll";
	mul.wide.s32 	%rd10, %r158, 4;
	add.s64 	%rd11, %rd2, %rd10;
	ld.global.u32 	%r54, [%rd11+-32];
	setp.eq.s32 	%p4, %r54, %r1;
	selp.u32 	%r55, 1, 0, %p4;
	add.s32 	%r56, %r166, %r55;
	ld.global.u32 	%r57, [%rd11+-28];
	setp.eq.s32 	%p5, %r57, %r1;
	selp.u32 	%r58, 1, 0, %p5;
	add.s32 	%r59, %r56, %r58;
	ld.global.u32 	%r60, [%rd11+-24];
	setp.eq.s32 	%p6, %r60, %r1;
	selp.u32 	%r61, 1, 0, %p6;
	add.s32 	%r62, %r59, %r61;
	ld.global.u32 	%r63, [%rd11+-20];
	setp.eq.s32 	%p7, %r63, %r1;
	selp.u32 	%r64, 1, 0, %p7;
	add.s32 	%r65, %r62, %r64;
	ld.global.u32 	%r66, [%rd11+-16];
	setp.eq.s32 	%p8, %r66, %r1;
	selp.u32 	%r67, 1, 0, %p8;
	add.s32 	%r68, %r65, %r67;
	ld.global.u32 	%r69, [%rd11+-12];
	setp.eq.s32 	%p9, %r69, %r1;
	selp.u32 	%r70, 1, 0, %p9;
	add.s32 	%r71, %r68, %r70;
	ld.global.u32 	%r72, [%rd11+-8];
	setp.eq.s32 	%p10, %r72, %r1;
	selp.u32 	%r73, 1, 0, %p10;
	add.s32 	%r74, %r71, %r73;
	ld.global.u32 	%r75, [%rd11+-4];
	setp.eq.s32 	%p11, %r75, %r1;
	selp.u32 	%r76, 1, 0, %p11;
	add.s32 	%r77, %r74, %r76;
	ld.global.u32 	%r78, [%rd11];
	setp.eq.s32 	%p12, %r78, %r1;
	selp.u32 	%r79, 1, 0, %p12;
	add.s32 	%r80, %r77, %r79;
	ld.global.u32 	%r81, [%rd11+4];
	setp.eq.s32 	%p13, %r81, %r1;
	selp.u32 	%r82, 1, 0, %p13;
	add.s32 	%r83, %r80, %r82;
	ld.global.u32 	%r84, [%rd11+8];
	setp.eq.s32 	%p14, %r84, %r1;
	selp.u32 	%r85, 1, 0, %p14;
	add.s32 	%r86, %r83, %r85;
	ld.global.u32 	%r87, [%rd11+12];
	setp.eq.s32 	%p15, %r87, %r1;
	selp.u32 	%r88, 1, 0, %p15;
	add.s32 	%r89, %r86, %r88;
	ld.global.u32 	%r90, [%rd11+16];
	setp.eq.s32 	%p16, %r90, %r1;
	selp.u32 	%r91, 1, 0, %p16;
	add.s32 	%r92, %r89, %r91;
	ld.global.u32 	%r93, [%rd11+20];
	setp.eq.s32 	%p17, %r93, %r1;
	selp.u32 	%r94, 1, 0, %p17;
	add.s32 	%r95, %r92, %r94;
	ld.global.u32 	%r96, [%rd11+24];
	setp.eq.s32 	%p18, %r96, %r1;
	selp.u32 	%r97, 1, 0, %p18;
	add.s32 	%r98, %r95, %r97;
	ld.global.u32 	%r99, [%rd11+28];
	setp.eq.s32 	%p19, %r99, %r1;
	selp.u32 	%r100, 1, 0, %p19;
	add.s32 	%r166, %r98, %r100;
	add.s32 	%r158, %r158, 16;
	add.s32 	%r154, %r154, 16;
	setp.ne.s32 	%p20, %r154, 0;
	@%p20 bra 	$L__BB6_5;
$L__BB6_6:
	setp.eq.s32 	%p21, %r12, 0;
	@%p21 bra 	$L__BB6_16;
	and.b32  	%r23, %r11, 7;
	setp.lt.u32 	%p22, %r12, 8;
	@%p22 bra 	$L__BB6_9;
	mul.wide.s32 	%rd12, %r158, 4;
	add.s64 	%rd13, %rd1, %rd12;
	ld.global.u32 	%r102, [%rd13];
	setp.eq.s32 	%p23, %r102, %r1;
	selp.u32 	%r103, 1, 0, %p23;
	add.s32 	%r104, %r166, %r103;
	ld.global.u32 	%r105, [%rd13+4];
	setp.eq.s32 	%p24, %r105, %r1;
	selp.u32 	%r106, 1, 0, %p24;
	add.s32 	%r107, %r104, %r106;
	ld.global.u32 	%r108, [%rd13+8];
	setp.eq.s32 	%p25, %r108, %r1;
	selp.u32 	%r109, 1, 0, %p25;
	add.s32 	%r110, %r107, %r109;
	ld.global.u32 	%r111, [%rd13+12];
	setp.eq.s32 	%p26, %r111, %r1;
	selp.u32 	%r112, 1, 0, %p26;
	add.s32 	%r113, %r110, %r112;
	ld.global.u32 	%r114, [%rd13+16];
	setp.eq.s32 	%p27, %r114, %r1;
	selp.u32 	%r115, 1, 0, %p27;
	add.s32 	%r116, %r113, %r115;
	ld.global.u32 	%r117, [%rd13+20];
	setp.eq.s32 	%p28, %r117, %r1;
	selp.u32 	%r118, 1, 0, %p28;
	add.s32 	%r119, %r116, %r118;
	ld.global.u32 	%r120, [%rd13+24];
	setp.eq.s32 	%p29, %r120, %r1;
	selp.u32 	%r121, 1, 0, %p29;
	add.s32 	%r122, %r119, %r121;
	ld.global.u32 	%r123, [%rd13+28];
	setp.eq.s32 	%p30, %r123, %r1;
	selp.u32 	%r124, 1, 0, %p30;
	add.s32 	%r166, %r122, %r124;
	add.s32 	%r158, %r158, 8;
$L__BB6_9:
	setp.eq.s32 	%p31, %r23, 0;
	@%p31 bra 	$L__BB6_16;
	and.b32  	%r29, %r11, 3;
	setp.lt.u32 	%p32, %r23, 4;
	@%p32 bra 	$L__BB6_12;
	mul.wide.s32 	%rd14, %r158, 4;
	add.s64 	%rd15, %rd1, %rd14;
	ld.global.u32 	%r126, [%rd15];
	setp.eq.s32 	%p33, %r126, %r1;
	selp.u32 	%r127, 1, 0, %p33;
	add.s32 	%r128, %r166, %r127;
	ld.global.u32 	%r129, [%rd15+4];
	setp.eq.s32 	%p34, %r129, %r1;
	selp.u32 	%r130, 1, 0, %p34;
	add.s32 	%r131, %r128, %r130;
	ld.global.u32 	%r132, [%rd15+8];
	setp.eq.s32 	%p35, %r132, %r1;
	selp.u32 	%r133, 1, 0, %p35;
	add.s32 	%r134, %r131, %r133;
	ld.global.u32 	%r135, [%rd15+12];
	setp.eq.s32 	%p36, %r135, %r1;
	selp.u32 	%r136, 1, 0, %p36;
	add.s32 	%r166, %r134, %r136;
	add.s32 	%r158, %r158, 4;
$L__BB6_12:
	setp.eq.s32 	%p37, %r29, 0;
	@%p37 bra 	$L__BB6_16;
	mul.wide.s32 	%rd16, %r158, 4;
	add.s64 	%rd4, %rd1, %rd16;
	ld.global.u32 	%r137, [%rd4];
	setp.eq.s32 	%p38, %r137, %r1;
	selp.u32 	%r138, 1, 0, %p38;
	add.s32 	%r166, %r166, %r138;
	setp.eq.s32 	%p39, %r29, 1;
	@%p39 bra 	$L__BB6_16;
	ld.global.u32 	%r139, [%rd4+4];
	setp.eq.s32 	%p40, %r139, %r1;
	selp.u32 	%r140, 1, 0, %p40;
	add.s32 	%r166, %r166, %r140;
	setp.eq.s32 	%p41, %r29, 2;
	@%p41 bra 	$L__BB6_16;
	ld.global.u32 	%r141, [%rd4+8];
	setp.eq.s32 	%p42, %r141, %r1;
	selp.u32 	%r142, 1, 0, %p42;
	add.s32 	%r166, %r166, %r142;
$L__BB6_16:
	add.s32 	%r152, %r152, %r6;
	setp.lt.s32 	%p43, %r152, %r44;
	@%p43 bra 	$L__BB6_2;
$L__BB6_17:
	shl.b32 	%r143, %r2, 2;
	mov.u32 	%r144, _ZZ31calculate_in_degree_partial_csrPKiS0_PiiiE9local_sum;
	add.s32 	%r41, %r144, %r143;
	st.shared.u32 	[%r41], %r166;
	bar.sync 	0;
	setp.lt.u32 	%p44, %r168, 2;
	@%p44 bra 	$L__BB6_21;
$L__BB6_18:
	shr.u32 	%r43, %r168, 1;
	setp.ge.u32 	%p45, %r2, %r43;
	@%p45 bra 	$L__BB6_20;
	shl.b32 	%r145, %r43, 2;
	add.s32 	%r146, %r41, %r145;
	ld.shared.u32 	%r147, [%r146];
	ld.shared.u32 	%r148, [%r41];
	add.s32 	%r149, %r148, %r147;
	st.shared.u32 	[%r41], %r149;
$L__BB6_20:
	bar.sync 	0;
	setp.gt.u32 	%p46, %r168, 3;
	mov.u32 	%r168, %r43;
	@%p46 bra 	$L__BB6_18;
$L__BB6_21:
	setp.ne.s32 	%p47, %r2, 0;
	@%p47 bra 	$L__BB6_23;
	ld.shared.u32 	%r150, [_ZZ31calculate_in_degree_partial_csrPKiS0_PiiiE9local_sum];
	mad.lo.s32 	%r151, %r45, %r1, %r3;
	cvta.to.global.u64 	%rd17, %rd6;
	mul.wide.s32 	%rd18, %r151, 4;
	add.s64 	%rd19, %rd17, %rd18;
	st.global.u32 	[%rd19], %r150;
$L__BB6_23:
	ret;

}
	// .globl	_Z32calculate_in_degree_reduce_finalPKiPiii
.visible .entry _Z32calculate_in_degree_reduce_finalPKiPiii(
	.param .u64 .ptr .align 1 _Z32calculate_in_degree_reduce_finalPKiPiii_param_0,
	.param .u64 .ptr .align 1 _Z32calculate_in_degree_reduce_finalPKiPiii_param_1,
	.param .u32 _Z32calculate_in_degree_reduce_finalPKiPiii_param_2,
	.param .u32 _Z32calculate_in_degree_reduce_finalPKiPiii_param_3
)
{
	.reg .pred 	%p<11>;
	.reg .b32 	%r<119>;
	.reg .b64 	%rd<16>;

	ld.param.u64 	%rd4, [_Z32calculate_in_degree_reduce_finalPKiPiii_param_0];
	ld.param.u64 	%rd3, [_Z32calculate_in_degree_reduce_finalPKiPiii_param_1];
	ld.param.u32 	%r37, [_Z32calculate_in_degree_reduce_finalPKiPiii_param_2];
	ld.param.u32 	%r36, [_Z32calculate_in_degree_reduce_finalPKiPiii_param_3];
	cvta.to.global.u64 	%rd1, %rd4;
	mov.u32 	%r38, %ctaid.x;
	mov.u32 	%r39, %ntid.x;
	mov.u32 	%r40, %tid.x;
	mad.lo.s32 	%r1, %r38, %r39, %r40;
	setp.ge.s32 	%p1, %r1, %r37;
	@%p1 bra 	$L__BB7_15;
	setp.lt.s32 	%p2, %r36, 1;
	mov.b32 	%r118, 0;
	@%p2 bra 	$L__BB7_14;
	mul.lo.s32 	%r2, %r36, %r1;
	and.b32  	%r3, %r36, 15;
	setp.lt.u32 	%p3, %r36, 16;
	mov.b32 	%r110, 0;
	mov.u32 	%r118, %r110;
	@%p3 bra 	$L__BB7_5;
	and.b32  	%r110, %r36, 2147483632;
	neg.s32 	%r104, %r110;
	add.s64 	%rd2, %rd1, 32;
	mov.b32 	%r118, 0;
	mov.u32 	%r103, %r2;
$L__BB7_4:
	.pragma "nounroll";
	mul.wide.s32 	%rd5, %r103, 4;
	add.s64 	%rd6, %rd2, %rd5;
	ld.global.u32 	%r45, [%rd6+-32];
	add.s32 	%r46, %r45, %r118;
	ld.global.u32 	%r47, [%rd6+-28];
	add.s32 	%r48, %r47, %r46;
	ld.global.u32 	%r49, [%rd6+-24];
	add.s32 	%r50, %r49, %r48;
	ld.global.u32 	%r51, [%rd6+-20];
	add.s32 	%r52, %r51, %r50;
	ld.global.u32 	%r53, [%rd6+-16];
	add.s32 	%r54, %r53, %r52;
	ld.global.u32 	%r55, [%rd6+-12];
	add.s32 	%r56, %r55, %r54;
	ld.global.u32 	%r57, [%rd6+-8];
	add.s32 	%r58, %r57, %r56;
	ld.global.u32 	%r59, [%rd6+-4];
	add.s32 	%r60, %r59, %r58;
	ld.global.u32 	%r61, [%rd6];
	add.s32 	%r62, %r61, %r60;
	ld.global.u32 	%r63, [%rd6+4];
	add.s32 	%r64, %r63, %r62;
	ld.global.u32 	%r65, [%rd6+8];
	add.s32 	%r66, %r65, %r64;
	ld.global.u32 	%r67, [%rd6+12];
	add.s32 	%r68, %r67, %r66;
	ld.global.u32 	%r69, [%rd6+16];
	add.s32 	%r70, %r69, %r68;
	ld.global.u32 	%r71, [%rd6+20];
	add.s32 	%r72, %r71, %r70;
	ld.global.u32 	%r73, [%rd6+24];
	add.s32 	%r74, %r73, %r72;
	ld.global.u32 	%r75, [%rd6+28];
	add.s32 	%r118, %r75, %r74;
	add.s32 	%r104, %r104, 16;
	add.s32 	%r103, %r103, 16;
	setp.ne.s32 	%p4, %r104, 0;
	@%p4 bra 	$L__BB7_4;
$L__BB7_5:
	setp.eq.s32 	%p5, %r3, 0;
	@%p5 bra 	$L__BB7_14;
	and.b32  	%r15, %r36, 7;
	setp.lt.u32 	%p6, %r3, 8;
	@%p6 bra 	$L__BB7_8;
	add.s32 	%r77, %r110, %r2;
	mul.wide.s32 	%rd7, %r77, 4;
	add.s64 	%rd8, %rd1, %rd7;
	ld.global.u32 	%r78, [%rd8];
	add.s32 	%r79, %r78, %r118;
	ld.global.u32 	%r80, [%rd8+4];
	add.s32 	%r81, %r80, %r79;
	ld.global.u32 	%r82, [%rd8+8];
	add.s32 	%r83, %r82, %r81;
	ld.global.u32 	%r84, [%rd8+12];
	add.s32 	%r85, %r84, %r83;
	ld.global.u32 	%r86, [%rd8+16];
	add.s32 	%r87, %r86, %r85;
	ld.global.u32 	%r88, [%rd8+20];
	add.s32 	%r89, %r88, %r87;
	ld.global.u32 	%r90, [%rd8+24];
	add.s32 	%r91, %r90, %r89;
	ld.global.u32 	%r92, [%rd8+28];
	add.s32 	%r118, %r92, %r91;
	add.s32 	%r110, %r110, 8;
$L__BB7_8:
	setp.eq.s32 	%p7, %r15, 0;
	@%p7 bra 	$L__BB7_14;
	and.b32  	%r21, %r36, 3;
	setp.lt.u32 	%p8, %r15, 4;
	@%p8 bra 	$L__BB7_11;
	add.s32 	%r94, %r110, %r2;
	mul.wide.s32 	%rd9, %r94, 4;
	add.s64 	%rd10, %rd1, %rd9;
	ld.global.u32 	%r95, [%rd10];
	add.s32 	%r96, %r95, %r118;
	ld.global.u32 	%r97, [%rd10+4];
	add.s32 	%r98, %r97, %r96;
	ld.global.u32 	%r99, [%rd10+8];
	add.s32 	%r100, %r99, %r98;
	ld.global.u32 	%r101, [%rd10+12];
	add.s32 	%r118, %r101, %r100;
	add.s32 	%r110, %r110, 4;
$L__BB7_11:
	setp.eq.s32 	%p9, %r21, 0;
	@%p9 bra 	$L__BB7_14;
	add.s32 	%r116, %r110, %r2;
	neg.s32 	%r115, %r21;
$L__BB7_13:
	.pragma "nounroll";
	mul.wide.s32 	%rd11, %r116, 4;
	add.s64 	%rd12, %rd1, %rd11;
	ld.global.u32 	%r102, [%rd12];
	add.s32 	%r118, %r102, %r118;
	add.s32 	%r116, %r116, 1;
	add.s32 	%r115, %r115, 1;
	setp.ne.s32 	%p10, %r115, 0;
	@%p10 bra 	$L__BB7_13;
$L__BB7_14:
	cvta.to.global.u64 	%rd13, %rd3;
	mul.wide.s32 	%rd14, %r1, 4;
	add.s64 	%rd15, %rd13, %rd14;
	st.global.u32 	[%rd15], %r118;
$L__BB7_15:
	ret;

}
	// .globl	_Z23flag_zero_in_degree_csrPKiPii
.visible .entry _Z23flag_zero_in_degree_csrPKiPii(
	.param .u64 .ptr .align 1 _Z23flag_zero_in_degree_csrPKiPii_param_0,
	.param .u64 .ptr .align 1 _Z23flag_zero_in_degree_csrPKiPii_param_1,
	.param .u32 _Z23flag_zero_in_degree_csrPKiPii_param_2
)
{
	.reg .pred 	%p<3>;
	.reg .b32 	%r<8>;
	.reg .b64 	%rd<8>;

	ld.param.u64 	%rd1, [_Z23flag_zero_in_degree_csrPKiPii_param_0];
	ld.param.u64 	%rd2, [_Z23flag_zero_in_degree_csrPKiPii_param_1];
	ld.param.u32 	%r2, [_Z23flag_zero_in_degree_csrPKiPii_param_2];
	mov.u32 	%r3, %ctaid.x;
	mov.u32 	%r4, %ntid.x;
	mov.u32 	%r5, %tid.x;
	mad.lo.s32 	%r1, %r3, %r4, %r5;
	setp.ge.s32 	%p1, %r1, %r2;
	@%p1 bra 	$L__BB8_2;
	cvta.to.global.u64 	%rd3, %rd1;
	cvta.to.global.u64 	%rd4, %rd2;
	mul.wide.s32 	%rd5, %r1, 4;
	add.s64 	%rd6, %rd3, %rd5;
	ld.global.u32 	%r6, [%rd6];
	setp.eq.s32 	%p2, %r6, 0;
	selp.u32 	%r7, 1, 0, %p2;
	add.s64 	%rd7, %rd4, %rd5;
	st.global.u32 	[%rd7], %r7;
$L__BB8_2:
	ret;

}
	// .globl	_Z24compact_active_nodes_csrPKiS0_Pii
.visible .entry _Z24compact_active_nodes_csrPKiS0_Pii(
	.param .u64 .ptr .align 1 _Z24compact_active_nodes_csrPKiS0_Pii_param_0,
	.param .u64 .ptr .align 1 _Z24compact_active_nodes_csrPKiS0_Pii_param_1,
	.param .u64 .ptr .align 1 _Z24compact_active_nodes_csrPKiS0_Pii_param_2,
	.param .u32 _Z24compact_active_nodes_csrPKiS0_Pii_param_3
)
{
	.reg .pred 	%p<3>;
	.reg .b32 	%r<8>;
	.reg .b64 	%rd<13>;

	ld.param.u64 	%rd1, [_Z24compact_active_nodes_csrPKiS0_Pii_param_0];
	ld.param.u64 	%rd2, [_Z24compact_active_nodes_csrPKiS0_Pii_param_1];
	ld.param.u64 	%rd3, [_Z24compact_active_nodes_csrPKiS0_Pii_param_2];
	ld.param.u32 	%r2, [_Z24compact_active_nodes_csrPKiS0_Pii_param_3];
	mov.u32 	%r3, %ctaid.x;
	mov.u32 	%r4, %ntid.x;
	mov.u32 	%r5, %tid.x;
	mad.lo.s32 	%r1, %r3, %r4, %r5;
	setp.ge.s32 	%p1, %r1, %r2;
	@%p1 bra 	$L__BB9_3;
	cvta.to.global.u64 	%rd4, %rd1;
	mul.wide.s32 	%rd5, %r1, 4;
	add.s64 	%rd6, %rd4, %rd5;
	ld.global.u32 	%r6, [%rd6];
	setp.eq.s32 	%p2, %r6, 0;
	@%p2 bra 	$L__BB9_3;
	cvta.to.global.u64 	%rd7, %rd2;
	add.s64 	%rd9, %rd7, %rd5;
	ld.global.u32 	%r7, [%rd9];
	cvta.to.global.u64 	%rd10, %rd3;
	mul.wide.s32 	%rd11, %r7, 4;
	add.s64 	%rd12, %rd10, %rd11;
	st.global.u32 	[%rd12], %r1;
$L__BB9_3:
	ret;

}
	// .globl	_Z23remove_active_nodes_csrPKiS0_PiS0_i
.visible .entry _Z23remove_active_nodes_csrPKiS0_PiS0_i(
	.param .u64 .ptr .align 1 _Z23remove_active_nodes_csrPKiS0_PiS0_i_param_0,
	.param .u64 .ptr .align 1 _Z23remove_active_nodes_csrPKiS0_PiS0_i_param_1,
	.param .u64 .ptr .align 1 _Z23remove_active_nodes_csrPKiS0_PiS0_i_param_2,
	.param .u64 .ptr .align 1 _Z23remove_active_nodes_csrPKiS0_PiS0_i_param_3,
	.param .u32 _Z23remove_active_nodes_csrPKiS0_PiS0_i_param_4
)
{
	.reg .pred 	%p<4>;
	.reg .b32 	%r<16>;
	.reg .b64 	%rd<18>;

	ld.param.u64 	%rd4, [_Z23remove_active_nodes_csrPKiS0_PiS0_i_param_0];
	ld.param.u64 	%rd5, [_Z23remove_active_nodes_csrPKiS0_PiS0_i_param_1];
	ld.param.u64 	%rd7, [_Z23remove_active_nodes_csrPKiS0_PiS0_i_param_2];
	ld.param.u64 	%rd6, [_Z23remove_active_nodes_csrPKiS0_PiS0_i_param_3];
	ld.param.u32 	%r5, [_Z23remove_active_nodes_csrPKiS0_PiS0_i_param_4];
	cvta.to.global.u64 	%rd1, %rd7;
	mov.u32 	%r6, %ctaid.x;
	mov.u32 	%r7, %ntid.x;
	mov.u32 	%r8, %tid.x;
	mad.lo.s32 	%r1, %r6, %r7, %r8;
	setp.ge.s32 	%p1, %r1, %r5;
	@%p1 bra 	$L__BB10_4;
	cvta.to.global.u64 	%rd8, %rd4;
	cvta.to.global.u64 	%rd9, %rd6;
	mul.wide.s32 	%rd10, %r1, 4;
	add.s64 	%rd11, %rd9, %rd10;
	ld.global.u32 	%r9, [%rd11];
	mul.wide.s32 	%rd12, %r9, 4;
	add.s64 	%rd13, %rd1, %rd12;
	mov.b32 	%r10, -1;
	st.global.u32 	[%rd13], %r10;
	add.s64 	%rd2, %rd8, %rd12;
	ld.global.u32 	%r15, [%rd2];
	ld.global.u32 	%r11, [%rd2+4];
	setp.ge.s32 	%p2, %r15, %r11;
	@%p2 bra 	$L__BB10_4;
	cvta.to.global.u64 	%rd3, %rd5;
$L__BB10_3:
	mul.wide.s32 	%rd14, %r15, 4;
	add.s64 	%rd15, %rd3, %rd14;
	ld.global.u32 	%r12, [%rd15];
	mul.wide.s32 	%rd16, %r12, 4;
	add.s64 	%rd17, %rd1, %rd16;
	atom.global.add.u32 	%r13, [%rd17], -1;
	add.s32 	%r15, %r15, 1;
	ld.global.u32 	%r14, [%rd2+4];
	setp.lt.s32 	%p3, %r15, %r14;
	@%p3 bra 	$L__BB10_3;
$L__BB10_4:
	ret;

}
	// .globl	_Z25remove_active_nodes_csr_2PKiS0_PiS0_i
.visible .entry _Z25remove_active_nodes_csr_2PKiS0_PiS0_i(
	.param .u64 .ptr .align 1 _Z25remove_active_nodes_csr_2PKiS0_PiS0_i_param_0,
	.param .u64 .ptr .align 1 _Z25remove_active_nodes_csr_2PKiS0_PiS0_i_param_1,
	.param .u64 .ptr .align 1 _Z25remove_active_nodes_csr_2PKiS0_PiS0_i_param_2,
	.param .u64 .ptr .align 1 _Z25remove_active_nodes_csr_2PKiS0_PiS0_i_param_3,
	.param .u32 _Z25remove_active_nodes_csr_2PKiS0_PiS0_i_param_4
)
{
	.reg .pred 	%p<11>;
	.reg .b32 	%r<96>;
	.reg .b64 	%rd<81>;

	ld.param.u64 	%rd4, [_Z25remove_active_nodes_csr_2PKiS0_PiS0_i_param_0];
	ld.param.u64 	%rd6, [_Z25remove_active_nodes_csr_2PKiS0_PiS0_i_param_1];
	ld.param.u64 	%rd7, [_Z25remove_active_nodes_csr_2PKiS0_PiS0_i_param_2];
	ld.param.u64 	%rd5, [_Z25remove_active_nodes_csr_2PKiS0_PiS0_i_param_3];
	ld.param.u32 	%r23, [_Z25remove_active_nodes_csr_2PKiS0_PiS0_i_param_4];
	cvta.to.global.u64 	%rd1, %rd6;
	cvta.to.global.u64 	%rd2, %rd7;
	mov.u32 	%r24, %ctaid.x;
	mov.u32 	%r25, %ntid.x;
	mov.u32 	%r26, %tid.x;
	mad.lo.s32 	%r1, %r24, %r25, %r26;
	setp.ge.s32 	%p1, %r1, %r23;
	@%p1 bra 	$L__BB11_14;
	cvta.to.global.u64 	%rd8, %rd5;
	cvta.to.global.u64 	%rd9, %rd4;
	mul.wide.s32 	%rd10, %r1, 4;
	add.s64 	%rd11, %rd8, %rd10;
	ld.global.u32 	%r27, [%rd11];
	mul.wide.s32 	%rd12, %r27, 4;
	add.s64 	%rd13, %rd2, %rd12;
	mov.b32 	%r28, -1;
	st.global.u32 	[%rd13], %r28;
	add.s64 	%rd14, %rd9, %rd12;
	ld.global.u32 	%r91, [%rd14];
	ld.global.u32 	%r3, [%rd14+4];
	setp.ge.s32 	%p2, %r91, %r3;
	@%p2 bra 	$L__BB11_14;
	sub.s32 	%r4, %r3, %r91;
	and.b32  	%r5, %r4, 15;
	sub.s32 	%r29, %r91, %r3;
	setp.gt.u32 	%p3, %r29, -16;
	@%p3 bra 	$L__BB11_5;
	and.b32  	%r30, %r4, -16;
	neg.s32 	%r89, %r30;
	add.s64 	%rd3, %rd1, 32;
$L__BB11_4:
	.pragma "nounroll";
	mul.wide.s32 	%rd15, %r91, 4;
	add.s64 	%rd16, %rd3, %rd15;
	ld.global.u32 	%r31, [%rd16+-32];
	mul.wide.s32 	%rd17, %r31, 4;
	add.s64 	%rd18, %rd2, %rd17;
	atom.global.add.u32 	%r32, [%rd18], -1;
	ld.global.u32 	%r33, [%rd16+-28];
	mul.wide.s32 	%rd19, %r33, 4;
	add.s64 	%rd20, %rd2, %rd19;
	atom.global.add.u32 	%r34, [%rd20], -1;
	ld.global.u32 	%r35, [%rd16+-24];
	mul.wide.s32 	%rd21, %r35, 4;
	add.s64 	%rd22, %rd2, %rd21;
	atom.global.add.u32 	%r36, [%rd22], -1;
	ld.global.u32 	%r37, [%rd16+-20];
	mul.wide.s32 	%rd23, %r37, 4;
	add.s64 	%rd24, %rd2, %rd23;
	atom.global.add.u32 	%r38, [%rd24], -1;
	ld.global.u32 	%r39, [%rd16+-16];
	mul.wide.s32 	%rd25, %r39, 4;
	add.s64 	%rd26, %rd2, %rd25;
	atom.global.add.u32 	%r40, [%rd26], -1;
	ld.global.u32 	%r41, [%rd16+-12];
	mul.wide.s32 	%rd27, %r41, 4;
	add.s64 	%rd28, %rd2, %rd27;
	atom.global.add.u32 	%r42, [%rd28], -1;
	ld.global.u32 	%r43, [%rd16+-8];
	mul.wide.s32 	%rd29, %r43, 4;
	add.s64 	%rd30, %rd2, %rd29;
	atom.global.add.u32 	%r44, [%rd30], -1;
	ld.global.u32 	%r45, [%rd16+-4];
	mul.wide.s32 	%rd31, %r45, 4;
	add.s64 	%rd32, %rd2, %rd31;
	atom.global.add.u32 	%r46, [%rd32], -1;
	ld.global.u32 	%r47, [%rd16];
	mul.wide.s32 	%rd33, %r47, 4;
	add.s64 	%rd34, %rd2, %rd33;
	atom.global.add.u32 	%r48, [%rd34], -1;
	ld.global.u32 	%r49, [%rd16+4];
	mul.wide.s32 	%rd35, %r49, 4;
	add.s64 	%rd36, %rd2, %rd35;
	atom.global.add.u32 	%r50, [%rd36], -1;
	ld.global.u32 	%r51, [%rd16+8];
	mul.wide.s32 	%rd37, %r51, 4;
	add.s64 	%rd38, %rd2, %rd37;
	atom.global.add.u32 	%r52, [%rd38], -1;
	ld.global.u32 	%r53, [%rd16+12];
	mul.wide.s32 	%rd39, %r53, 4;
	add.s64 	%rd40, %rd2, %rd39;
	atom.global.add.u32 	%r54, [%rd40], -1;
	ld.global.u32 	%r55, [%rd16+16];
	mul.wide.s32 	%rd41, %r55, 4;
	add.s64 	%rd42, %rd2, %rd41;
	atom.global.add.u32 	%r56, [%rd42], -1;
	ld.global.u32 	%r57, [%rd16+20];
	mul.wide.s32 	%rd43, %r57, 4;
	add.s64 	%rd44, %rd2, %rd43;
	atom.global.add.u32 	%r58, [%rd44], -1;
	ld.global.u32 	%r59, [%rd16+24];
	mul.wide.s32 	%rd45, %r59, 4;
	add.s64 	%rd46, %rd2, %rd45;
	atom.global.add.u32 	%r60, [%rd46], -1;
	ld.global.u32 	%r61, [%rd16+28];
	mul.wide.s32 	%rd47, %r61, 4;
	add.s64 	%rd48, %rd2, %rd47;
	atom.global.add.u32 	%r62, [%rd48], -1;
	add.s32 	%r91, %r91, 16;
	add.s32 	%r89, %r89, 16;
	setp.ne.s32 	%p4, %r89, 0;
	@%p4 bra 	$L__BB11_4;
$L__BB11_5:
	setp.eq.s32 	%p5, %r5, 0;
	@%p5 bra 	$L__BB11_14;
	and.b32  	%r12, %r4, 7;
	setp.lt.u32 	%p6, %r5, 8;
	@%p6 bra 	$L__BB11_8;
	mul.wide.s32 	%rd49, %r91, 4;
	add.s64 	%rd50, %rd1, %rd49;
	ld.global.u32 	%r63, [%rd50];
	mul.wide.s32 	%rd51, %r63, 4;
	add.s64 	%rd52, %rd2, %rd51;
	atom.global.add.u32 	%r64, [%rd52], -1;
	ld.global.u32 	%r65, [%rd50+4];
	mul.wide.s32 	%rd53, %r65, 4;
	add.s64 	%rd54, %rd2, %rd53;
	atom.global.add.u32 	%r66, [%rd54], -1;
	ld.global.u32 	%r67, [%rd50+8];
	mul.wide.s32 	%rd55, %r67, 4;
	add.s64 	%rd56, %rd2, %rd55;
	atom.global.add.u32 	%r68, [%rd56], -1;
	ld.global.u32 	%r69, [%rd50+12];
	mul.wide.s32 	%rd57, %r69, 4;
	add.s64 	%rd58, %rd2, %rd57;
	atom.global.add.u32 	%r70, [%rd58], -1;
	ld.global.u32 	%r71, [%rd50+16];
	mul.wide.s32 	%rd59, %r71, 4;
	add.s64 	%rd60, %rd2, %rd59;
	atom.global.add.u32 	%r72, [%rd60], -1;
	ld.global.u32 	%r73, [%rd50+20];
	mul.wide.s32 	%rd61, %r73, 4;
	add.s64 	%rd62, %rd2, %rd61;
	atom.global.add.u32 	%r74, [%rd62], -1;
	ld.global.u32 	%r75, [%rd50+24];
	mul.wide.s32 	%rd63, %r75, 4;
	add.s64 	%rd64, %rd2, %rd63;
	atom.global.add.u32 	%r76, [%rd64], -1;
	ld.global.u32 	%r77, [%rd50+28];
	mul.wide.s32 	%rd65, %r77, 4;
	add.s64 	%rd66, %rd2, %rd65;
	atom.global.add.u32 	%r78, [%rd66], -1;
	add.s32 	%r91, %r91, 8;
$L__BB11_8:
	setp.eq.s32 	%p7, %r12, 0;
	@%p7 bra 	$L__BB11_14;
	and.b32  	%r15, %r4, 3;
	setp.lt.u32 	%p8, %r12, 4;
	@%p8 bra 	$L__BB11_11;
	mul.wide.s32 	%rd67, %r91, 4;
	add.s64 	%rd68, %rd1, %rd67;
	ld.global.u32 	%r79, [%rd68];
	mul.wide.s32 	%rd69, %r79, 4;
	add.s64 	%rd70, %rd2, %rd69;
	atom.global.add.u32 	%r80, [%rd70], -1;
	ld.global.u32 	%r81, [%rd68+4];
	mul.wide.s32 	%rd71, %r81, 4;
	add.s64 	%rd72, %rd2, %rd71;
	atom.global.add.u32 	%r82, [%rd72], -1;
	ld.global.u32 	%r83, [%rd68+8];
	mul.wide.s32 	%rd73, %r83, 4;
	add.s64 	%rd74, %rd2, %rd73;
	atom.global.add.u32 	%r84, [%rd74], -1;
	ld.global.u32 	%r85, [%rd68+12];
	mul.wide.s32 	%rd75, %r85, 4;
	add.s64 	%rd76, %rd2, %rd75;
	atom.global.add.u32 	%r86, [%rd76], -1;
	add.s32 	%r91, %r91, 4;
$L__BB11_11:
	setp.eq.s32 	%p9, %r15, 0;
	@%p9 bra 	$L__BB11_14;
	neg.s32 	%r94, %r15;
$L__BB11_13:
	.pragma "nounroll";
	mul.wide.s32 	%rd77, %r91, 4;
	add.s64 	%rd78, %rd1, %rd77;
	ld.global.u32 	%r87, [%rd78];
	mul.wide.s32 	%rd79, %r87, 4;
	add.s64 	%rd80, %rd2, %rd79;
	atom.global.add.u32 	%r88, [%rd80], -1;
	add.s32 	%r91, %r91, 1;
	add.s32 	%r94, %r94, 1;
	setp.ne.s32 	%p10, %r94, 0;
	@%p10 bra 	$L__BB11_13;
$L__BB11_14:
	ret;

}
	// .globl	_Z45remove_active_nodes_csr_chunked_reduce_directPKiS0_S0_iiiiPi
.visible .entry _Z45remove_active_nodes_csr_chunked_reduce_directPKiS0_S0_iiiiPi(
	.param .u64 .ptr .align 1 _Z45remove_active_nodes_csr_chunked_reduce_directPKiS0_S0_iiiiPi_param_0,
	.param .u64 .ptr .align 1 _Z45remove_active_nodes_csr_chunked_reduce_directPKiS0_S0_iiiiPi_param_1,
	.param .u64 .ptr .align 1 _Z45remove_active_nodes_csr_chunked_reduce_directPKiS0_S0_iiiiPi_param_2,
	.param .u32 _Z45remove_active_nodes_csr_chunked_reduce_directPKiS0_S0_iiiiPi_param_3,
	.param .u32 _Z45remove_active_nodes_csr_chunked_reduce_directPKiS0_S0_iiiiPi_param_4,
	.param .u32 _Z45remove_active_nodes_csr_chunked_reduce_directPKiS0_S0_iiiiPi_param_5,
	.param .u32 _Z45remove_active_nodes_csr_chunked_reduce_directPKiS0_S0_iiiiPi_param_6,
	.param .u64 .ptr .align 1 _Z45remove_active_nodes_csr_chunked_reduce_directPKiS0_S0_iiiiPi_param_7
)
{
	.reg .pred 	%p<60>;
	.reg .b32 	%r<159>;
	.reg .b64 	%rd<26>;

	ld.param.u64 	%rd7, [_Z45remove_active_nodes_csr_chunked_reduce_directPKiS0_S0_iiiiPi_param_0];
	ld.param.u64 	%rd9, [_Z45remove_active_nodes_csr_chunked_reduce_directPKiS0_S0_iiiiPi_param_1];
	ld.param.u64 	%rd8, [_Z45remove_active_nodes_csr_chunked_reduce_directPKiS0_S0_iiiiPi_param_2];
	ld.param.u32 	%r41, [_Z45remove_active_nodes_csr_chunked_reduce_directPKiS0_S0_iiiiPi_param_3];
	ld.param.u32 	%r42, [_Z45remove_active_nodes_csr_chunked_reduce_directPKiS0_S0_iiiiPi_param_5];
	ld.param.u32 	%r43, [_Z45remove_active_nodes_csr_chunked_reduce_directPKiS0_S0_iiiiPi_param_6];
	ld.param.u64 	%rd10, [_Z45remove_active_nodes_csr_chunked_reduce_directPKiS0_S0_iiiiPi_param_7];
	cvta.to.global.u64 	%rd1, %rd9;
	cvta.to.global.u64 	%rd2, %rd10;
	mov.u32 	%r158, %tid.x;
	setp.ge.s32 	%p1, %r158, %r43;
	@%p1 bra 	$L__BB12_3;
	mov.u32 	%r2, %ntid.x;
	mov.u32 	%r45, local_decrement;
	mov.u32 	%r152, %r158;
$L__BB12_2:
	shl.b32 	%r44, %r152, 2;
	add.s32 	%r46, %r45, %r44;
	mov.b32 	%r47, 0;
	st.shared.u32 	[%r46], %r47;
	add.s32 	%r152, %r152, %r2;
	setp.lt.s32 	%p2, %r152, %r43;
	@%p2 bra 	$L__BB12_2;
$L__BB12_3:
	bar.sync 	0;
	mov.u32 	%r48, %ctaid.x;
	mov.u32 	%r5, %ntid.x;
	mad.lo.s32 	%r6, %r48, %r5, %r158;
	setp.ge.s32 	%p3, %r6, %r41;
	@%p3 bra 	$L__BB12_46;
	cvta.to.global.u64 	%rd11, %rd8;
	mul.wide.s32 	%rd12, %r6, 4;
	add.s64 	%rd13, %rd11, %rd12;
	ld.global.u32 	%r7, [%rd13];
	cvta.to.global.u64 	%rd14, %rd7;
	mul.wide.s32 	%rd15, %r7, 4;
	add.s64 	%rd16, %rd14, %rd15;
	ld.global.u32 	%r155, [%rd16];
	ld.global.u32 	%r9, [%rd16+4];
	setp.ge.s32 	%p4, %r155, %r9;
	@%p4 bra 	$L__BB12_45;
	add.s32 	%r10, %r43, %r42;
	add.s32 	%r49, %r155, 1;
	max.s32 	%r50, %r9, %r49;
	sub.s32 	%r11, %r50, %r155;
	and.b32  	%r12, %r11, 7;
	sub.s32 	%r51, %r155, %r50;
	setp.gt.u32 	%p5, %r51, -8;
	@%p5 bra 	$L__BB12_24;
	and.b32  	%r52, %r11, -8;
	neg.s32 	%r153, %r52;
	add.s64 	%rd3, %rd1, 16;
$L__BB12_7:
	.pragma "nounroll";
	mul.wide.s32 	%rd17, %r155, 4;
	add.s64 	%rd4, %rd3, %rd17;
	ld.global.u32 	%r53, [%rd4+-16];
	setp.lt.s32 	%p6, %r53, %r42;
	setp.ge.s32 	%p7, %r53, %r10;
	or.pred  	%p8, %p6, %p7;
	@%p8 bra 	$L__BB12_9;
	sub.s32 	%r54, %r53, %r42;
	shl.b32 	%r55, %r54, 2;
	mov.u32 	%r56, local_decrement;
	add.s32 	%r57, %r56, %r55;
	atom.shared.add.u32 	%r58, [%r57], 1;
$L__BB12_9:
	ld.global.u32 	%r59, [%rd4+-12];
	setp.lt.s32 	%p9, %r59, %r42;
	setp.ge.s32 	%p10, %r59, %r10;
	or.pred  	%p11, %p9, %p10;
	@%p11 bra 	$L__BB12_11;
	sub.s32 	%r60, %r59, %r42;
	shl.b32 	%r61, %r60, 2;
	mov.u32 	%r62, local_decrement;
	add.s32 	%r63, %r62, %r61;
	atom.shared.add.u32 	%r64, [%r63], 1;
$L__BB12_11:
	ld.global.u32 	%r65, [%rd4+-8];
	setp.lt.s32 	%p12, %r65, %r42;
	setp.ge.s32 	%p13, %r65, %r10;
	or.pred  	%p14, %p12, %p13;
	@%p14 bra 	$L__BB12_13;
	sub.s32 	%r66, %r65, %r42;
	shl.b32 	%r67, %r66, 2;
	mov.u32 	%r68, local_decrement;
	add.s32 	%r69, %r68, %r67;
	atom.shared.add.u32 	%r70, [%r69], 1;
$L__BB12_13:
	ld.global.u32 	%r71, [%rd4+-4];
	setp.lt.s32 	%p15, %r71, %r42;
	setp.ge.s32 	%p16, %r71, %r10;
	or.pred  	%p17, %p15, %p16;
	@%p17 bra 	$L__BB12_15;
	sub.s32 	%r72, %r71, %r42;
	shl.b32 	%r73, %r72, 2;
	mov.u32 	%r74, local_decrement;
	add.s32 	%r75, %r74, %r73;
	atom.shared.add.u32 	%r76, [%r75], 1;
$L__BB12_15:
	ld.global.u32 	%r77, [%rd4];
	setp.lt.s32 	%p18, %r77, %r42;
	setp.ge.s32 	%p19, %r77, %r10;
	or.pred  	%p20, %p18, %p19;
	@%p20 bra 	$L__BB12_17;
	sub.s32 	%r78, %r77, %r42;
	shl.b32 	%r79, %r78, 2;
	mov.u32 	%r80, local_decrement;
	add.s32 	%r81, %r80, %r79;
	atom.shared.add.u32 	%r82, [%r81], 1;
$L__BB12_17:
	ld.global.u32 	%r83, [%rd4+4];
	setp.lt.s32 	%p21, %r83, %r42;
	setp.ge.s32 	%p22, %r83, %r10;
	or.pred  	%p23, %p21, %p22;
	@%p23 bra 	$L__BB12_19;
	sub.s32 	%r84, %r83, %r42;
	shl.b32 	%r85, %r84, 2;
	mov.u32 	%r86, local_decrement;
	add.s32 	%r87, %r86, %r85;
	atom.shared.add.u32 	%r88, [%r87], 1;
$L__BB12_19:
	ld.global.u32 	%r89, [%rd4+8];
	setp.lt.s32 	%p24, %r89, %r42;
	setp.ge.s32 	%p25, %r89, %r10;
	or.pred  	%p26, %p24, %p25;
	@%p26 bra 	$L__BB12_21;
	sub.s32 	%r90, %r89, %r42;
	shl.b32 	%r91, %r90, 2;
	mov.u32 	%r92, local_decrement;
	add.s32 	%r93, %r92, %r91;
	atom.shared.add.u32 	%r94, [%r93], 1;
$L__BB12_21:
	ld.global.u32 	%r95, [%rd4+12];
	setp.lt.s32 	%p27, %r95, %r42;
	setp.ge.s32 	%p28, %r95, %r10;
	or.pred  	%p29, %p27, %p28;
	@%p29 bra 	$L__BB12_23;
	sub.s32 	%r96, %r95, %r42;
	shl.b32 	%r97, %r96, 2;
	mov.u32 	%r98, local_decrement;
	add.s32 	%r99, %r98, %r97;
	atom.shared.add.u32 	%r100, [%r99], 1;
$L__BB12_23:
	add.s32 	%r155, %r155, 8;
	add.s32 	%r153, %r153, 8;
	setp.ne.s32 	%p30, %r153, 0;
	@%p30 bra 	$L__BB12_7;
$L__BB12_24:
	setp.eq.s32 	%p31, %r12, 0;
	@%p31 bra 	$L__BB12_45;
	and.b32  	%r27, %r11, 3;
	setp.lt.u32 	%p32, %r12, 4;
	@%p32 bra 	$L__BB12_35;
	mul.wide.s32 	%rd18, %r155, 4;
	add.s64 	%rd5, %rd1, %rd18;
	ld.global.u32 	%r101, [%rd5];
	setp.lt.s32 	%p33, %r101, %r42;
	setp.ge.s32 	%p34, %r101, %r10;
	or.pred  	%p35, %p33, %p34;
	@%p35 bra 	$L__BB12_28;
	sub.s32 	%r102, %r101, %r42;
	shl.b32 	%r103, %r102, 2;
	mov.u32 	%r104, local_decrement;
	add.s32 	%r105, %r104, %r103;
	atom.shared.add.u32 	%r106, [%r105], 1;
$L__BB12_28:
	ld.global.u32 	%r107, [%rd5+4];
	setp.lt.s32 	%p36, %r107, %r42;
	setp.ge.s32 	%p37, %r107, %r10;
	or.pred  	%p38, %p36, %p37;
	@%p38 bra 	$L__BB12_30;
	sub.s32 	%r108, %r107, %r42;
	shl.b32 	%r109, %r108, 2;
	mov.u32 	%r110, local_decrement;
	add.s32 	%r111, %r110, %r109;
	atom.shared.add.u32 	%r112, [%r111], 1;
$L__BB12_30:
	ld.global.u32 	%r113, [%rd5+8];
	setp.lt.s32 	%p39, %r113, %r42;
	setp.ge.s32 	%p40, %r113, %r10;
	or.pred  	%p41, %p39, %p40;
	@%p41 bra 	$L__BB12_32;
	sub.s32 	%r114, %r113, %r42;
	shl.b32 	%r115, %r114, 2;
	mov.u32 	%r116, local_decrement;
	add.s32 	%r117, %r116, %r115;
	atom.shared.add.u32 	%r118, [%r117], 1;
$L__BB12_32:
	ld.global.u32 	%r119, [%rd5+12];
	setp.lt.s32 	%p42, %r119, %r42;
	setp.ge.s32 	%p43, %r119, %r10;
	or.pred  	%p44, %p42, %p43;
	@%p44 bra 	$L__BB12_34;
	sub.s32 	%r120, %r119, %r42;
	shl.b32 	%r121, %r120, 2;
	mov.u32 	%r122, local_decrement;
	add.s32 	%r123, %r122, %r121;
	atom.shared.add.u32 	%r124, [%r123], 1;
$L__BB12_34:
	add.s32 	%r155, %r155, 4;
$L__BB12_35:
	setp.eq.s32 	%p45, %r27, 0;
	@%p45 bra 	$L__BB12_45;
	setp.eq.s32 	%p46, %r27, 1;
	@%p46 bra 	$L__BB12_42;
	mul.wide.s32 	%rd19, %r155, 4;
	add.s64 	%rd6, %rd1, %rd19;
	ld.global.u32 	%r125, [%rd6];
	setp.lt.s32 	%p47, %r125, %r42;
	setp.ge.s32 	%p48, %r125, %r10;
	or.pred  	%p49, %p47, %p48;
	@%p49 bra 	$L__BB12_39;
	sub.s32 	%r126, %r125, %r42;
	shl.b32 	%r127, %r126, 2;
	mov.u32 	%r128, local_decrement;
	add.s32 	%r129, %r128, %r127;
	atom.shared.add.u32 	%r130, [%r129], 1;
$L__BB12_39:
	ld.global.u32 	%r131, [%rd6+4];
	setp.lt.s32 	%p50, %r131, %r42;
	setp.ge.s32 	%p51, %r131, %r10;
	or.pred  	%p52, %p50, %p51;
	@%p52 bra 	$L__BB12_41;
	sub.s32 	%r132, %r131, %r42;
	shl.b32 	%r133, %r132, 2;
	mov.u32 	%r134, local_decrement;
	add.s32 	%r135, %r134, %r133;
	atom.shared.add.u32 	%r136, [%r135], 1;
$L__BB12_41:
	add.s32 	%r155, %r155, 2;
$L__BB12_42:
	and.b32  	%r137, %r11, 1;
	setp.eq.b32 	%p53, %r137, 1;
	not.pred 	%p54, %p53;
	@%p54 bra 	$L__BB12_45;
	mul.wide.s32 	%rd20, %r155, 4;
	add.s64 	%rd21, %rd1, %rd20;
	ld.global.u32 	%r138, [%rd21];
	setp.lt.s32 	%p55, %r138, %r42;
	setp.ge.s32 	%p56, %r138, %r10;
	or.pred  	%p57, %p55, %p56;
	@%p57 bra 	$L__BB12_45;
	sub.s32 	%r139, %r138, %r42;
	shl.b32 	%r140, %r139, 2;
	mov.u32 	%r141, local_decrement;
	add.s32 	%r142, %r141, %r140;
	atom.shared.add.u32 	%r143, [%r142], 1;
$L__BB12_45:
	add.s64 	%rd23, %rd2, %rd15;
	atom.global.exch.b32 	%r144, [%rd23], -1;
$L__BB12_46:
	setp.ge.s32 	%p58, %r158, %r43;
	bar.sync 	0;
	@%p58 bra 	$L__BB12_49;
	mov.u32 	%r147, local_decrement;
$L__BB12_48:
	add.s32 	%r145, %r158, %r42;
	mul.wide.s32 	%rd24, %r145, 4;
	add.s64 	%rd25, %rd2, %rd24;
	shl.b32 	%r146, %r158, 2;
	add.s32 	%r148, %r147, %r146;
	ld.shared.u32 	%r149, [%r148];
	neg.s32 	%r150, %r149;
	atom.global.add.u32 	%r151, [%rd25], %r150;
	add.s32 	%r158, %r158, %r5;
	setp.lt.s32 	%p59, %r158, %r43;
	@%p59 bra 	$L__BB12_48;
$L__BB12_49:
	ret;

}
	// .globl	_Z37remove_active_nodes_csr_reduce_globalPKiS0_S0_iPi
.visible .entry _Z37remove_active_nodes_csr_reduce_globalPKiS0_S0_iPi(
	.param .u64 .ptr .align 1 _Z37remove_active_nodes_csr_reduce_globalPKiS0_S0_iPi_param_0,
	.param .u64 .ptr .align 1 _Z37remove_active_nodes_csr_reduce_globalPKiS0_S0_iPi_param_1,
	.param .u64 .ptr .align 1 _Z37remove_active_nodes_csr_reduce_globalPKiS0_S0_iPi_param_2,
	.param .u32 _Z37remove_active_nodes_csr_reduce_globalPKiS0_S0_iPi_param_3,
	.param .u64 .ptr .align 1 _Z37remove_active_nodes_csr_reduce_globalPKiS0_S0_iPi_param_4
)
{
	.reg .pred 	%p<4>;
	.reg .b32 	%r<15>;
	.reg .b64 	%rd<17>;

	ld.param.u64 	%rd4, [_Z37remove_active_nodes_csr_reduce_globalPKiS0_S0_iPi_param_0];
	ld.param.u64 	%rd5, [_Z37remove_active_nodes_csr_reduce_globalPKiS0_S0_iPi_param_1];
	ld.param.u64 	%rd6, [_Z37remove_active_nodes_csr_reduce_globalPKiS0_S0_iPi_param_2];
	ld.param.u32 	%r5, [_Z37remove_active_nodes_csr_reduce_globalPKiS0_S0_iPi_param_3];
	ld.param.u64 	%rd7, [_Z37remove_active_nodes_csr_reduce_globalPKiS0_S0_iPi_param_4];
	mov.u32 	%r6, %ctaid.x;
	mov.u32 	%r7, %ntid.x;
	mov.u32 	%r8, %tid.x;
	mad.lo.s32 	%r1, %r6, %r7, %r8;
	setp.ge.s32 	%p1, %r1, %r5;
	@%p1 bra 	$L__BB13_4;
	cvta.to.global.u64 	%rd8, %rd4;
	cvta.to.global.u64 	%rd9, %rd6;
	mul.wide.s32 	%rd10, %r1, 4;
	add.s64 	%rd11, %rd9, %rd10;
	ld.global.u32 	%r9, [%rd11];
	mul.wide.s32 	%rd12, %r9, 4;
	add.s64 	%rd1, %rd8, %rd12;
	ld.global.u32 	%r14, [%rd1];
	ld.global.u32 	%r10, [%rd1+4];
	setp.ge.s32 	%p2, %r14, %r10;
	@%p2 bra 	$L__BB13_4;
	cvta.to.global.u64 	%rd2, %rd5;
	cvta.to.global.u64 	%rd3, %rd7;
$L__BB13_3:
	mul.wide.s32 	%rd13, %r14, 4;
	add.s64 	%rd14, %rd2, %rd13;
	ld.global.u32 	%r11, [%rd14];
	mul.wide.s32 	%rd15, %r11, 4;
	add.s64 	%rd16, %rd3, %rd15;
	atom.global.add.u32 	%r12, [%rd16], 1;
	add.s32 	%r14, %r14, 1;
	ld.global.u32 	%r13, [%rd1+4];
	setp.lt.s32 	%p3, %r14, %r13;
	@%p3 bra 	$L__BB13_3;
$L__BB13_4:
	ret;

}
	// .globl	_Z28apply_decrement_to_in_degreePiPKii
.visible .entry _Z28apply_decrement_to_in_degreePiPKii(
	.param .u64 .ptr .align 1 _Z28apply_decrement_to_in_degreePiPKii_param_0,
	.param .u64 .ptr .align 1 _Z28apply_decrement_to_in_degreePiPKii_param_1,
	.param .u32 _Z28apply_decrement_to_in_degreePiPKii_param_2
)
{
	.reg .pred 	%p<3>;
	.reg .b32 	%r<9>;
	.reg .b64 	%rd<9>;

	ld.param.u64 	%rd1, [_Z28apply_decrement_to_in_degreePiPKii_param_0];
	ld.param.u64 	%rd2, [_Z28apply_decrement_to_in_degreePiPKii_param_1];
	ld.param.u32 	%r3, [_Z28apply_decrement_to_in_degreePiPKii_param_2];
	mov.u32 	%r4, %ctaid.x;
	mov.u32 	%r5, %ntid.x;
	mov.u32 	%r6, %tid.x;
	mad.lo.s32 	%r1, %r4, %r5, %r6;
	setp.ge.s32 	%p1, %r1, %r3;
	@%p1 bra 	$L__BB14_3;
	cvta.to.global.u64 	%rd3, %rd2;
	mul.wide.s32 	%rd4, %r1, 4;
	add.s64 	%rd5, %rd3, %rd4;
	ld.global.u32 	%r2, [%rd5];
	setp.lt.s32 	%p2, %r2, 1;
	@%p2 bra 	$L__BB14_3;
	cvta.to.global.u64 	%rd6, %rd1;
	add.s64 	%rd8, %rd6, %rd4;
	ld.global.u32 	%r7, [%rd8];
	sub.s32 	%r8, %r7, %r2;
	st.global.u32 	[%rd8], %r8;
$L__BB14_3:
	ret;

}
	// .globl	_Z18mark_removed_nodesPiPKii
.visible .entry _Z18mark_removed_nodesPiPKii(
	.param .u64 .ptr .align 1 _Z18mark_removed_nodesPiPKii_param_0,
	.param .u64 .ptr .align 1 _Z18mark_removed_nodesPiPKii_param_1,
	.param .u32 _Z18mark_removed_nodesPiPKii_param_2
)
{
	.reg .pred 	%p<2>;
	.reg .b32 	%r<8>;
	.reg .b64 	%rd<9>;

	ld.param.u64 	%rd1, [_Z18mark_removed_nodesPiPKii_param_0];
	ld.param.u64 	%rd2, [_Z18mark_removed_nodesPiPKii_param_1];
	ld.param.u32 	%r2, [_Z18mark_removed_nodesPiPKii_param_2];
	mov.u32 	%r3, %ctaid.x;
	mov.u32 	%r4, %ntid.x;
	mov.u32 	%r5, %tid.x;
	mad.lo.s32 	%r1, %r3, %r4, %r5;
	setp.ge.s32 	%p1, %r1, %r2;
	@%p1 bra 	$L__BB15_2;
	cvta.to.global.u64 	%rd3, %rd2;
	cvta.to.global.u64 	%rd4, %rd1;
	mul.wide.s32 	%rd5, %r1, 4;
	add.s64 	%rd6, %rd3, %rd5;
	ld.global.u32 	%r6, [%rd6];
	mul.wide.s32 	%rd7, %r6, 4;
	add.s64 	%rd8, %rd4, %rd7;
	mov.b32 	%r7, -1;
	st.global.u32 	[%rd8], %r7;
$L__BB15_2:
	ret;

}


// ===== COMPILED SASS (sm_100) =====

	.target	sm_100

	.elftype	@"ET_EXEC"


//--------------------- .note.nv.tkinfo           --------------------------
	.section	.note.nv.tkinfo,"",@"SHT_NOTE"
	.sectionflags	@"SHF_NOTE_NV_TKINFO"
	.tkinfo
        /*0018*/ 	.word	0x00000002
        /*0030*/ 	.string	""
        /*0030*/ 	.string	"ptxas"
        /*0030*/ 	.string	"Cuda compilation tools, release 13.0, V13.0.88"
        /*0030*/ 	.string	"Build cuda_13.0.r13.0/compiler.36424714_0"
        /*0030*/ 	.string	"-arch sm_100 -m 64 "



//--------------------- .note.nv.cuinfo           --------------------------
	.section	.note.nv.cuinfo,"",@"SHT_NOTE"
	.sectionflags	@"SHF_NOTE_NV_CUINFO"
        /*0018*/ 	.short	0x0002
        /*001a*/ 	.short	0x0064
        /*001c*/ 	.short	0x0082
	.zero		2


//--------------------- .nv.info                  --------------------------
	.section	.nv.info,"",@"SHT_CUDA_INFO"
	.align	4


	//----- nvinfo : EIATTR_REGCOUNT
	.align		4
        /*0000*/ 	.byte	0x04, 0x2f
        /*0002*/ 	.short	(.L_1 - .L_0)
	.align		4
.L_0:
        /*0004*/ 	.word	index@(_Z23calculate_in_degree_cscPKiS0_Pii)
        /*0008*/ 	.word	0x0000000c


	//----- nvinfo : EIATTR_FRAME_SIZE
	.align		4
.L_1:
        /*000c*/ 	.byte	0x04, 0x11
        /*000e*/ 	.short	(.L_3 - .L_2)
	.align		4
.L_2:
        /*0010*/ 	.word	index@(_Z23calculate_in_degree_cscPKiS0_Pii)
        /*0014*/ 	.word	0x00000000


	//----- nvinfo : EIATTR_REGCOUNT
	.align		4
.L_3:
        /*0018*/ 	.byte	0x04, 0x2f
        /*001a*/ 	.short	(.L_5 - .L_4)
	.align		4
.L_4:
        /*001c*/ 	.word	index@(_Z23calculate_in_degree_csrPKiS0_Pii)
        /*0020*/ 	.word	0x00000012


	//----- nvinfo : EIATTR_FRAME_SIZE
	.align		4
.L_5:
        /*0024*/ 	.byte	0x04, 0x11
        /*0026*/ 	.short	(.L_7 - .L_6)
	.align		4
.L_6:
        /*0028*/ 	.word	index@(_Z23calculate_in_degree_csrPKiS0_Pii)
        /*002c*/ 	.word	0x00000000


	//----- nvinfo : EIATTR_REGCOUNT
	.align		4
.L_7:
        /*0030*/ 	.byte	0x04, 0x2f
        /*0032*/ 	.short	(.L_9 - .L_8)
	.align		4
.L_8:
        /*0034*/ 	.word	index@(_Z29calculate_in_degree_no_atomicPKiS0_Pii)
        /*0038*/ 	.word	0x00000020


	//----- nvinfo : EIATTR_FRAME_SIZE
	.align		4
.L_9:
        /*003c*/ 	.byte	0x04, 0x11
        /*003e*/ 	.short	(.L_11 - .L_10)
	.align		4
.L_10:
        /*0040*/ 	.word	index@(_Z29calculate_in_degree_no_atomicPKiS0_Pii)
        /*0044*/ 	.word	0x00000000


	//----- nvinfo : EIATTR_REGCOUNT
	.align		4
.L_11:
        /*0048*/ 	.byte	0x04, 0x2f
        /*004a*/ 	.short	(.L_13 - .L_12)
	.align		4
.L_12:
        /*004c*/ 	.word	index@(_Z31calculate_in_degree_csr_chunkedPKiS0_Pii)
        /*0050*/ 	.word	0x00000016


	//----- nvinfo : EIATTR_FRAME_SIZE
	.align		4
.L_13:
        /*0054*/ 	.byte	0x04, 0x11
        /*0056*/ 	.short	(.L_15 - .L_14)
	.align		4
.L_14:
        /*0058*/ 	.word	index@(_Z31calculate_in_degree_csr_chunkedPKiS0_Pii)
        /*005c*/ 	.word	0x00000000


	//----- nvinfo : EIATTR_REGCOUNT
	.align		4
.L_15:
        /*0060*/ 	.byte	0x04, 0x2f
        /*0062*/ 	.short	(.L_17 - .L_16)
	.align		4
.L_16:
        /*0064*/ 	.word	index@(_Z29calculate_in_degree_csr_localPKiS0_Pii)
        /*0068*/ 	.word	0x00000020


	//----- nvinfo : EIATTR_FRAME_SIZE
	.align		4
.L_17:
        /*006c*/ 	.byte	0x04, 0x11
        /*006e*/ 	.short	(.L_19 - .L_18)
	.align		4
.L_18:
        /*0070*/ 	.word	index@(_Z29calculate_in_degree_csr_localPKiS0_Pii)
        /*0074*/ 	.word	0x00000000


	//----- nvinfo : EIATTR_REGCOUNT
	.align		4
.L_19:
        /*0078*/ 	.byte	0x04, 0x2f
        /*007a*/ 	.short	(.L_21 - .L_20)
	.align		4
.L_20:
        /*007c*/ 	.word	index@(_Z23reduce_in_degree_blocksPKiPiii)
        /*0080*/ 	.word	0x00000020


	//----- nvinfo : EIATTR_FRAME_SIZE
	.align		4
.L_21:
        /*0084*/ 	.byte	0x04, 0x11
        /*0086*/ 	.short	(.L_23 - .L_22)
	.align		4
.L_22:
        /*0088*/ 	.word	index@(_Z23reduce_in_degree_blocksPKiPiii)
        /*008c*/ 	.word	0x00000000


	//----- nvinfo : EIATTR_REGCOUNT
	.align		4
.L_23:
        /*0090*/ 	.byte	0x04, 0x2f
        /*0092*/ 	.short	(.L_25 - .L_24)
	.align		4
.L_24:
        /*0094*/ 	.word	index@(_Z31calculate_in_degree_partial_csrPKiS0_Piii)
        /*0098*/ 	.word	0x0000001e


	//----- nvinfo : EIATTR_FRAME_SIZE
	.align		4
.L_25:
        /*009c*/ 	.byte	0x04, 0x11
        /*009e*/ 	.short	(.L_27 - .L_26)
	.align		4
.L_26:
        /*00a0*/ 	.word	index@(_Z31calculate_in_degree_partial_csrPKiS0_Piii)
        /*00a4*/ 	.word	0x00000000


	//----- nvinfo : EIATTR_REGCOUNT
	.align		4
.L_27:
        /*00a8*/ 	.byte	0x04, 0x2f
        /*00aa*/ 	.short	(.L_29 - .L_28)
	.align		4
.L_28:
        /*00ac*/ 	.word	index@(_Z32calculate_in_degree_reduce_finalPKiPiii)
        /*00b0*/ 	.word	0x00000019


	//----- nvinfo : EIATTR_FRAME_SIZE
	.align		4
.L_29:
        /*00b4*/ 	.byte	0x04, 0x11
        /*00b6*/ 	.short	(.L_31 - .L_30)
	.align		4
.L_30:
        /*00b8*/ 	.word	index@(_Z32calculate_in_degree_reduce_finalPKiPiii)
        /*00bc*/ 	.word	0x00000000


	//----- nvinfo : EIATTR_REGCOUNT
	.align		4
.L_31:
        /*00c0*/ 	.byte	0x04, 0x2f
        /*00c2*/ 	.short	(.L_33 - .L_32)
	.align		4
.L_32:
        /*00c4*/ 	.word	index@(_Z23flag_zero_in_degree_csrPKiPii)
        /*00c8*/ 	.word	0x0000000a


	//----- nvinfo : EIATTR_FRAME_SIZE
	.align		4
.L_33:
        /*00cc*/ 	.byte	0x04, 0x11
        /*00ce*/ 	.short	(.L_35 - .L_34)
	.align		4
.L_34:
        /*00d0*/ 	.word	index@(_Z23flag_zero_in_degree_csrPKiPii)
        /*00d4*/ 	.word	0x00000000


	//----- nvinfo : EIATTR_REGCOUNT
	.align		4
.L_35:
        /*00d8*/ 	.byte	0x04, 0x2f
        /*00da*/ 	.short	(.L_37 - .L_36)
	.align		4
.L_36:
        /*00dc*/ 	.word	index@(_Z24compact_active_nodes_csrPKiS0_Pii)
        /*00e0*/ 	.word	0x0000000a


	//----- nvinfo : EIATTR_FRAME_SIZE
	.align		4
.L_37:
        /*00e4*/ 	.byte	0x04, 0x11
        /*00e6*/ 	.short	(.L_39 - .L_38)
	.align		4
.L_38:
        /*00e8*/ 	.word	index@(_Z24compact_active_nodes_csrPKiS0_Pii)
        /*00ec*/ 	.word	0x00000000


	//----- nvinfo : EIATTR_REGCOUNT
	.align		4
.L_39:
        /*00f0*/ 	.byte	0x04, 0x2f
        /*00f2*/ 	.short	(.L_41 - .L_40)
	.align		4
.L_40:
        /*00f4*/ 	.word	index@(_Z23remove_active_nodes_csrPKiS0_PiS0_i)
        /*00f8*/ 	.word	0x00000012


	//----- nvinfo : EIATTR_FRAME_SIZE
	.align		4
.L_41:
        /*00fc*/ 	.byte	0x04, 0x11
        /*00fe*/ 	.short	(.L_43 - .L_42)
	.align		4
.L_42:
        /*0100*/ 	.word	index@(_Z23remove_active_nodes_csrPKiS0_PiS0_i)
        /*0104*/ 	.word	0x00000000


	//----- nvinfo : EIATTR_REGCOUNT
	.align		4
.L_43:
        /*0108*/ 	.byte	0x04, 0x2f
        /*010a*/ 	.short	(.L_45 - .L_44)
	.align		4
.L_44:
        /*010c*/ 	.word	index@(_Z25remove_active_nodes_csr_2PKiS0_PiS0_i)
        /*0110*/ 	.word	0x00000018


	//----- nvinfo : EIATTR_FRAME_SIZE
	.align		4
.L_45:
        /*0114*/ 	.byte	0x04, 0x11
        /*0116*/ 	.short	(.L_47 - .L_46)
	.align		4
.L_46:
        /*0118*/ 	.word	index@(_Z25remove_active_nodes_csr_2PKiS0_PiS0_i)
        /*011c*/ 	.word	0x00000000


	//----- nvinfo : EIATTR_REGCOUNT
	.align		4
.L_47:
        /*0120*/ 	.byte	0x04, 0x2f
        /*0122*/ 	.short	(.L_49 - .L_48)
	.align		4
.L_48:
        /*0124*/ 	.word	index@(_Z45remove_active_nodes_csr_chunked_reduce_directPKiS0_S0_iiiiPi)
        /*0128*/ 	.word	0x0000001e


	//----- nvinfo : EIATTR_FRAME_SIZE
	.align		4
.L_49:
        /*012c*/ 	.byte	0x04, 0x11
        /*012e*/ 	.short	(.L_51 - .L_50)
	.align		4
.L_50:
        /*0130*/ 	.word	index@(_Z45remove_active_nodes_csr_chunked_reduce_directPKiS0_S0_iiiiPi)
        /*0134*/ 	.word	0x00000000


	//----- nvinfo : EIATTR_REGCOUNT
	.align		4
.L_51:
        /*0138*/ 	.byte	0x04, 0x2f
        /*013a*/ 	.short	(.L_53 - .L_52)
	.align		4
.L_52:
        /*013c*/ 	.word	index@(_Z37remove_active_nodes_csr_reduce_globalPKiS0_S0_iPi)
        /*0140*/ 	.word	0x00000012


	//----- nvinfo : EIATTR_FRAME_SIZE
	.align		4
.L_53:
        /*0144*/ 	.byte	0x04, 0x11
        /*0146*/ 	.short	(.L_55 - .L_54)
	.align		4
.L_54:
        /*0148*/ 	.word	index@(_Z37remove_active_nodes_csr_reduce_globalPKiS0_S0_iPi)
        /*014c*/ 	.word	0x00000000


	//----- nvinfo : EIATTR_REGCOUNT
	.align		4
.L_55:
        /*0150*/ 	.byte	0x04, 0x2f
        /*0152*/ 	.short	(.L_57 - .L_56)
	.align		4
.L_56:
        /*0154*/ 	.word	index@(_Z28apply_decrement_to_in_degreePiPKii)
        /*0158*/ 	.word	0x00000008


	//----- nvinfo : EIATTR_FRAME_SIZE
	.align		4
.L_57:
        /*015c*/ 	.byte	0x04, 0x11
        /*015e*/ 	.short	(.L_59 - .L_58)
	.align		4
.L_58:
        /*0160*/ 	.word	index@(_Z28apply_decrement_to_in_degreePiPKii)
        /*0164*/ 	.word	0x00000000


	//----- nvinfo : EIATTR_REGCOUNT
	.align		4
.L_59:
        /*0168*/ 	.byte	0x04, 0x2f
        /*016a*/ 	.short	(.L_61 - .L_60)
	.align		4
.L_60:
        /*016c*/ 	.word	index@(_Z18mark_removed_nodesPiPKii)
        /*0170*/ 	.word	0x0000000a


	//----- nvinfo : EIATTR_FRAME_SIZE
	.align		4
.L_61:
        /*0174*/ 	.byte	0x04, 0x11
        /*0176*/ 	.short	(.L_63 - .L_62)
	.align		4
.L_62:
        /*0178*/ 	.word	index@(_Z18mark_removed_nodesPiPKii)
        /*017c*/ 	.word	0x00000000


	//----- nvinfo : EIATTR_MIN_STACK_SIZE
	.align		4
.L_63:
        /*0180*/ 	.byte	0x04, 0x12
        /*0182*/ 	.short	(.L_65 - .L_64)
	.align		4
.L_64:
        /*0184*/ 	.word	index@(_Z18mark_removed_nodesPiPKii)
        /*0188*/ 	.word	0x00000000


	//----- nvinfo : EIATTR_MIN_STACK_SIZE
	.align		4
.L_65:
        /*018c*/ 	.byte	0x04, 0x12
        /*018e*/ 	.short	(.L_67 - .L_66)
	.align		4
.L_66:
        /*0190*/ 	.word	index@(_Z28apply_decrement_to_in_degreePiPKii)
        /*0194*/ 	.word	0x00000000


	//----- nvinfo : EIATTR_MIN_STACK_SIZE
	.align		4
.L_67:
        /*0198*/ 	.byte	0x04, 0x12
        /*019a*/ 	.short	(.L_69 - .L_68)
	.align		4
.L_68:
        /*019c*/ 	.word	index@(_Z37remove_active_nodes_csr_reduce_globalPKiS0_S0_iPi)
        /*01a0*/ 	.word	0x00000000


	//----- nvinfo : EIATTR_MIN_STACK_SIZE
	.align		4
.L_69:
        /*01a4*/ 	.byte	0x04, 0x12
        /*01a6*/ 	.short	(.L_71 - .L_70)
	.align		4
.L_70:
        /*01a8*/ 	.word	index@(_Z45remove_active_nodes_csr_chunked_reduce_directPKiS0_S0_iiiiPi)
        /*01ac*/ 	.word	0x00000000


	//----- nvinfo : EIATTR_MIN_STACK_SIZE
	.align		4
.L_71:
        /*01b0*/ 	.byte	0x04, 0x12
        /*01b2*/ 	.short	(.L_73 - .L_72)
	.align		4
.L_72:
        /*01b4*/ 	.word	index@(_Z25remove_active_nodes_csr_2PKiS0_PiS0_i)
        /*01b8*/ 	.word	0x00000000


	//----- nvinfo : EIATTR_MIN_STACK_SIZE
	.align		4
.L_73:
        /*01bc*/ 	.byte	0x04, 0x12
        /*01be*/ 	.short	(.L_75 - .L_74)
	.align		4
.L_74:
        /*01c0*/ 	.word	index@(_Z23remove_active_nodes_csrPKiS0_PiS0_i)
        /*01c4*/ 	.word	0x00000000


	//----- nvinfo : EIATTR_MIN_STACK_SIZE
	.align		4
.L_75:
        /*01c8*/ 	.byte	0x04, 0x12
        /*01ca*/ 	.short	(.L_77 - .L_76)
	.align		4
.L_76:
        /*01cc*/ 	.word	index@(_Z24compact_active_nodes_csrPKiS0_Pii)
        /*01d0*/ 	.word	0x00000000


	//----- nvinfo : EIATTR_MIN_STACK_SIZE
	.align		4
.L_77:
        /*01d4*/ 	.byte	0x04, 0x12
        /*01d6*/ 	.short	(.L_79 - .L_78)
	.align		4
.L_78:
        /*01d8*/ 	.word	index@(_Z23flag_zero_in_degree_csrPKiPii)
        /*01dc*/ 	.word	0x00000000


	//----- nvinfo : EIATTR_MIN_STACK_SIZE
	.align		4
.L_79:
        /*01e0*/ 	.byte	0x04, 0x12
        /*01e2*/ 	.short	(.L_81 - .L_80)
	.align		4
.L_80:
        /*01e4*/ 	.word	index@(_Z32calculate_in_degree_reduce_finalPKiPiii)
        /*01e8*/ 	.word	0x00000000


	//----- nvinfo : EIATTR_MIN_STACK_SIZE
	.align		4
.L_81:
        /*01ec*/ 	.byte	0x04, 0x12
        /*01ee*/ 	.short	(.L_83 - .L_82)
	.align		4
.L_82:
        /*01f0*/ 	.word	index@(_Z31calculate_in_degree_partial_csrPKiS0_Piii)
        /*01f4*/ 	.word	0x00000000


	//----- nvinfo : EIATTR_MIN_STACK_SIZE
	.align		4
.L_83:
        /*01f8*/ 	.byte	0x04, 0x12
        /*01fa*/ 	.short	(.L_85 - .L_84)
	.align		4
.L_84:
        /*01fc*/ 	.word	index@(_Z23reduce_in_degree_blocksPKiPiii)
        /*0200*/ 	.word	0x00000000


	//----- nvinfo : EIATTR_MIN_STACK_SIZE
	.align		4
.L_85:
        /*0204*/ 	.byte	0x04, 0x12
        /*0206*/ 	.short	(.L_87 - .L_86)
	.align		4
.L_86:
        /*0208*/ 	.word	index@(_Z29calculate_in_degree_csr_localPKiS0_Pii)
        /*020c*/ 	.word	0x00000000


	//----- nvinfo : EIATTR_MIN_STACK_SIZE
	.align		4
.L_87:
        /*0210*/ 	.byte	0x04, 0x12
        /*0212*/ 	.short	(.L_89 - .L_88)
	.align		4
.L_88:
        /*0214*/ 	.word	index@(_Z31calculate_in_degree_csr_chunkedPKiS0_Pii)
        /*0218*/ 	.word	0x00000000


	//----- nvinfo : EIATTR_MIN_STACK_SIZE
	.align		4
.L_89:
        /*021c*/ 	.byte	0x04, 0x12
        /*021e*/ 	.short	(.L_91 - .L_90)
	.align		4
.L_90:
        /*0220*/ 	.word	index@(_Z29calculate_in_degree_no_atomicPKiS0_Pii)
        /*0224*/ 	.word	0x00000000


	//----- nvinfo : EIATTR_MIN_STACK_SIZE
	.align		4
.L_91:
        /*0228*/ 	.byte	0x04, 0x12
        /*022a*/ 	.short	(.L_93 - .L_92)
	.align		4
.L_92:
        /*022c*/ 	.word	index@(_Z23calculate_in_degree_csrPKiS0_Pii)
        /*0230*/ 	.word	0x00000000


	//----- nvinfo : EIATTR_MIN_STACK_SIZE
	.align		4
.L_93:
        /*0234*/ 	.byte	0x04, 0x12
        /*0236*/ 	.short	(.L_95 - .L_94)
	.align		4
.L_94:
        /*0238*/ 	.word	index@(_Z23calculate_in_degree_cscPKiS0_Pii)
        /*023c*/ 	.word	0x00000000
.L_95:


//--------------------- .nv.compat                --------------------------
	.section	.nv.compat,"",@"SHT_CUDA_COMPAT_INFO"
	.align	4
        /*0000*/ 	.byte	0x02, 0x09, 0x00, 0x00, 0x02, 0x02, 0x01, 0x00, 0x02, 0x05, 0x05, 0x00, 0x03, 0x07, 0x01, 0x01
        /*0010*/ 	.byte	0x02, 0x03, 0x00, 0x00, 0x02, 0x06, 0x01, 0x00, 0x04, 0x0b, 0x08, 0x00, 0x09, 0x00, 0x00, 0x00
        /*0020*/ 	.byte	0x00, 0x00, 0x00, 0x00


//--------------------- .nv.info._Z18mark_removed_nodesPiPKii --------------------------
	.section	.nv.info._Z18mark_removed_nodesPiPKii,"",@"SHT_CUDA_INFO"
	.sectionflags	@""
	.align	4


	//----- nvinfo : EIATTR_CUDA_API_VERSION
	.align		4
        /*0000*/ 	.byte	0x04, 0x37
        /*0002*/ 	.short	(.L_97 - .L_96)
.L_96:
        /*0004*/ 	.word	0x00000082


	//----- nvinfo : EIATTR_KPARAM_INFO
	.align		4
.L_97:
        /*0008*/ 	.byte	0x04, 0x17
        /*000a*/ 	.short	(.L_99 - .L_98)
.L_98:
        /*000c*/ 	.word	0x00000000
        /*0010*/ 	.short	0x0002
        /*0012*/ 	.short	0x0010
        /*0014*/ 	.byte	0x00, 0xf0, 0x11, 0x00


	//----- nvinfo : EIATTR_KPARAM_INFO
	.align		4
.L_99:
        /*0018*/ 	.byte	0x04, 0x17
        /*001a*/ 	.short	(.L_101 - .L_100)
.L_100:
        /*001c*/ 	.word	0x00000000
        /*0020*/ 	.short	0x0001
        /*0022*/ 	.short	0x0008
        /*0024*/ 	.byte	0x00, 0xf5, 0x21, 0x00


	//----- nvinfo : EIATTR_KPARAM_INFO
	.align		4
.L_101:
        /*0028*/ 	.byte	0x04, 0x17
        /*002a*/ 	.short	(.L_103 - .L_102)
.L_102:
        /*002c*/ 	.word	0x00000000
        /*0030*/ 	.short	0x0000
        /*0032*/ 	.short	0x0000
        /*0034*/ 	.byte	0x00, 0xf5, 0x21, 0x00


	//----- nvinfo : EIATTR_SPARSE_MMA_MASK
	.align		4
.L_103:
        /*0038*/ 	.byte	0x03, 0x50
        /*003a*/ 	.short	0x0000


	//----- nvinfo : EIATTR_MAXREG_COUNT
	.align		4
        /*003c*/ 	.byte	0x03, 0x1b
        /*003e*/ 	.short	0x00ff


	//----- nvinfo : EIATTR_MERCURY_ISA_VERSION
	.align		4
        /*0040*/ 	.byte	0x03, 0x5f
        /*0042*/ 	.short	0x0101


	//----- nvinfo : EIATTR_VRC_CTA_INIT_COUNT
	.align		4
        /*0044*/ 	.byte	0x02, 0x4a
	.zero		1
	.zero		1


	//----- nvinfo : EIATTR_EXIT_INSTR_OFFSETS
	.align		4
        /*0048*/ 	.byte	0x04, 0x1c
        /*004a*/ 	.short	(.L_105 - .L_104)


	//   ....[0]....
.L_104:
        /*004c*/ 	.word	0x00000070


	//   ....[1]....
        /*0050*/ 	.word	0x00000100


	//----- nvinfo : EIATTR_CBANK_PARAM_SIZE
	.align		4
.L_105:
        /*0054*/ 	.byte	0x03, 0x19
        /*0056*/ 	.short	0x0014


	//----- nvinfo : EIATTR_PARAM_CBANK
	.align		4
        /*0058*/ 	.byte	0x04, 0x0a
        /*005a*/ 	.short	(.L_107 - .L_106)
	.align		4
.L_106:
        /*005c*/ 	.word	index@(.nv.constant0._Z18mark_removed_nodesPiPKii)
        /*0060*/ 	.short	0x0380
        /*0062*/ 	.short	0x0014


	//----- nvinfo : EIATTR_SW_WAR
	.align		4
.L_107:
        /*0064*/ 	.byte	0x04, 0x36
        /*0066*/ 	.short	(.L_109 - .L_108)
.L_108:
        /*0068*/ 	.word	0x00000008
.L_109:


//--------------------- .nv.info._Z28apply_decrement_to_in_degreePiPKii --------------------------
	.section	.nv.info._Z28apply_decrement_to_in_degreePiPKii,"",@"SHT_CUDA_INFO"
	.sectionflags	@""
	.align	4


	//----- nvinfo : EIATTR_CUDA_API_VERSION
	.align		4
        /*0000*/ 	.byte	0x04, 0x37
        /*0002*/ 	.short	(.L_111 - .L_110)
.L_110:
        /*0004*/ 	.word	0x00000082


	//----- nvinfo : EIATTR_KPARAM_INFO
	.align		4
.L_111:
        /*0008*/ 	.byte	0x04, 0x17
        /*000a*/ 	.short	(.L_113 - .L_112)
.L_112:
        /*000c*/ 	.word	0x00000000
        /*0010*/ 	.short	0x0002
        /*0012*/ 	.short	0x0010
        /*0014*/ 	.byte	0x00, 0xf0, 0x11, 0x00


	//----- nvinfo : EIATTR_KPARAM_INFO
	.align		4
.L_113:
        /*0018*/ 	.byte	0x04, 0x17
        /*001a*/ 	.short	(.L_115 - .L_114)
.L_114:
        /*001c*/ 	.word	0x00000000
        /*0020*/ 	.short	0x0001
        /*0022*/ 	.short	0x0008
        /*0024*/ 	.byte	0x00, 0xf5, 0x21, 0x00


	//----- nvinfo : EIATTR_KPARAM_INFO
	.align		4
.L_115:
        /*0028*/ 	.byte	0x04, 0x17
        /*002a*/ 	.short	(.L_117 - .L_116)
.L_116:
        /*002c*/ 	.word	0x00000000
        /*0030*/ 	.short	0x0000
        /*0032*/ 	.short	0x0000
        /*0034*/ 	.byte	0x00, 0xf5, 0x21, 0x00


	//----- nvinfo : EIATTR_SPARSE_MMA_MASK
	.align		4
.L_117:
        /*0038*/ 	.byte	0x03, 0x50
        /*003a*/ 	.short	0x0000


	//----- nvinfo : EIATTR_MAXREG_COUNT
	.align		4
        /*003c*/ 	.byte	0x03, 0x1b
        /*003e*/ 	.short	0x00ff


	//----- nvinfo : EIATTR_MERCURY_ISA_VERSION
	.align		4
        /*0040*/ 	.byte	0x03, 0x5f
        /*0042*/ 	.short	0x0101


	//----- nvinfo : EIATTR_VRC_CTA_INIT_COUNT
	.align		4
        /*0044*/ 	.byte	0x02, 0x4a
	.zero		1
	.zero		1


	//----- nvinfo : EIATTR_EXIT_INSTR_OFFSETS
	.align		4
        /*0048*/ 	.byte	0x04, 0x1c
        /*004a*/ 	.short	(.L_119 - .L_118)


	//   ....[0]....
.L_118:
        /*004c*/ 	.word	0x00000070


	//   ....[1]....
        /*0050*/ 	.word	0x000000d0


	//   ....[2]....
        /*0054*/ 	.word	0x00000130


	//----- nvinfo : EIATTR_CBANK_PARAM_SIZE
	.align		4
.L_119:
        /*0058*/ 	.byte	0x03, 0x19
        /*005a*/ 	.short	0x0014


	//----- nvinfo : EIATTR_PARAM_CBANK
	.align		4
        /*005c*/ 	.byte	0x04, 0x0a
        /*005e*/ 	.short	(.L_121 - .L_120)
	.align		4
.L_120:
        /*0060*/ 	.word	index@(.nv.constant0._Z28apply_decrement_to_in_degreePiPKii)
        /*0064*/ 	.short	0x0380
        /*0066*/ 	.short	0x0014


	//----- nvinfo : EIATTR_SW_WAR
	.align		4
.L_121:
        /*0068*/ 	.byte	0x04, 0x36
        /*006a*/ 	.short	(.L_123 - .L_122)
.L_122:
        /*006c*/ 	.word	0x00000008
.L_123:


//--------------------- .nv.info._Z37remove_active_nodes_csr_reduce_globalPKiS0_S0_iPi --------------------------
	.section	.nv.info._Z37remove_active_nodes_csr_reduce_globalPKiS0_S0_iPi,"",@"SHT_CUDA_INFO"
	.sectionflags	@""
	.align	4


	//----- nvinfo : EIATTR_CUDA_API_VERSION
	.align		4
        /*0000*/ 	.byte	0x04, 0x37
        /*0002*/ 	.short	(.L_125 - .L_124)
.L_124:
        /*0004*/ 	.word	0x00000082


	//----- nvinfo : EIATTR_KPARAM_INFO
	.align		4
.L_125:
        /*0008*/ 	.byte	0x04, 0x17
        /*000a*/ 	.short	(.L_127 - .L_126)
.L_126:
        /*000c*/ 	.word	0x00000000
        /*0010*/ 	.short	0x0004
        /*0012*/ 	.short	0x0020
        /*0014*/ 	.byte	0x00, 0xf5, 0x21, 0x00


	//----- nvinfo : EIATTR_KPARAM_INFO
	.align		4
.L_127:
        /*0018*/ 	.byte	0x04, 0x17
        /*001a*/ 	.short	(.L_129 - .L_128)
.L_128:
        /*001c*/ 	.word	0x00000000
        /*0020*/ 	.short	0x0003
        /*0022*/ 	.short	0x0018
        /*0024*/ 	.byte	0x00, 0xf0, 0x11, 0x00


	//----- nvinfo : EIATTR_KPARAM_INFO
	.align		4
.L_129:
        /*0028*/ 	.byte	0x04, 0x17
        /*002a*/ 	.short	(.L_131 - .L_130)
.L_130:
        /*002c*/ 	.word	0x00000000
        /*0030*/ 	.short	0x0002
        /*0032*/ 	.short	0x0010
        /*0034*/ 	.byte	0x00, 0xf5, 0x21, 0x00


	//----- nvinfo : EIATTR_KPARAM_INFO
	.align		4
.L_131:
        /*0038*/ 	.byte	0x04, 0x17
        /*003a*/ 	.short	(.L_133 - .L_132)
.L_132:
        /*003c*/ 	.word	0x00000000
        /*0040*/ 	.short	0x0001
        /*0042*/ 	.short	0x0008
        /*0044*/ 	.byte	0x00, 0xf5, 0x21, 0x00


	//----- nvinfo : EIATTR_KPARAM_INFO
	.align		4
.L_133:
        /*0048*/ 	.byte	0x04, 0x17
        /*004a*/ 	.short	(.L_135 - .L_134)
.L_134:
        /*004c*/ 	.word	0x00000000
        /*0050*/ 	.short	0x0000
        /*0052*/ 	.short	0x0000
        /*0054*/ 	.byte	0x00, 0xf5, 0x21, 0x00


	//----- nvinfo : EIATTR_SPARSE_MMA_MASK
	.align		4
.L_135:
        /*0058*/ 	.byte	0x03, 0x50
        /*005a*/ 	.short	0x0000


	//----- nvinfo : EIATTR_MAXREG_COUNT
	.align		4
        /*005c*/ 	.byte	0x03, 0x1b
        /*005e*/ 	.short	0x00ff


	//----- nvinfo : EIATTR_MERCURY_ISA_VERSION
	.align		4
        /*0060*/ 	.byte	0x03, 0x5f
        /*0062*/ 	.short	0x0101


	//----- nvinfo : EIATTR_VRC_CTA_INIT_COUNT
	.align		4
        /*0064*/ 	.byte	0x02, 0x4a
	.zero		1
	.zero		1


	//----- nvinfo : EIATTR_EXIT_INSTR_OFFSETS
	.align		4
        /*0068*/ 	.byte	0x04, 0x1c
        /*006a*/ 	.short	(.L_137 - .L_136)


	//   ....[0]....
.L_136:
        /*006c*/ 	.word	0x00000070


	//   ....[1]....
        /*0070*/ 	.word	0x00000110


	//   ....[2]....
        /*0074*/ 	.word	0x000001d0


	//----- nvinfo : EIATTR_CRS_STACK_SIZE
	.align		4
.L_137:
        /*0078*/ 	.byte	0x04, 0x1e
        /*007a*/ 	.short	(.L_139 - .L_138)
.L_138:
        /*007c*/ 	.word	0x00000000


	//----- nvinfo : EIATTR_CBANK_PARAM_SIZE
	.align		4
.L_139:
        /*0080*/ 	.byte	0x03, 0x19
        /*0082*/ 	.short	0x0028


	//----- nvinfo : EIATTR_PARAM_CBANK
	.align		4
        /*0084*/ 	.byte	0x04, 0x0a
        /*0086*/ 	.short	(.L_141 - .L_140)
	.align		4
.L_140:
        /*0088*/ 	.word	index@(.nv.constant0._Z37remove_active_nodes_csr_reduce_globalPKiS0_S0_iPi)
        /*008c*/ 	.short	0x0380
        /*008e*/ 	.short	0x0028


	//----- nvinfo : EIATTR_SW_WAR
	.align		4
.L_141:
        /*0090*/ 	.byte	0x04, 0x36
        /*0092*/ 	.short	(.L_143 - .L_142)
.L_142:
        /*0094*/ 	.word	0x00000008
.L_143:


//--------------------- .nv.info._Z45remove_active_nodes_csr_chunked_reduce_directPKiS0_S0_iiiiPi --------------------------
	.section	.nv.info._Z45remove_active_nodes_csr_chunked_reduce_directPKiS0_S0_iiiiPi,"",@"SHT_CUDA_INFO"
	.sectionflags	@""
	.align	4


	//----- nvinfo : EIATTR_CUDA_API_VERSION
	.align		4
        /*0000*/ 	.byte	0x04, 0x37
        /*0002*/ 	.short	(.L_145 - .L_144)
.L_144:
        /*0004*/ 	.word	0x00000082


	//----- nvinfo : EIATTR_KPARAM_INFO
	.align		4
.L_145:
        /*0008*/ 	.byte	0x04, 0x17
        /*000a*/ 	.short	(.L_147 - .L_146)
.L_146:
        /*000c*/ 	.word	0x00000000
        /*0010*/ 	.short	0x0007
        /*0012*/ 	.short	0x0028
        /*0014*/ 	.byte	0x00, 0xf5, 0x21, 0x00


	//----- nvinfo : EIATTR_KPARAM_INFO
	.align		4
.L_147:
        /*0018*/ 	.byte	0x04, 0x17
        /*001a*/ 	.short	(.L_149 - .L_148)
.L_148:
        /*001c*/ 	.word	0x00000000
        /*0020*/ 	.short	0x0006
        /*0022*/ 	.short	0x0024
        /*0024*/ 	.byte	0x00, 0xf0, 0x11, 0x00


	//----- nvinfo : EIATTR_KPARAM_INFO
	.align		4
.L_149:
        /*0028*/ 	.byte	0x04, 0x17
        /*002a*/ 	.short	(.L_151 - .L_150)
.L_150:
        /*002c*/ 	.word	0x00000000
        /*0030*/ 	.short	0x0005
        /*0032*/ 	.short	0x0020
        /*0034*/ 	.byte	0x00, 0xf0, 0x11, 0x00


	//----- nvinfo : EIATTR_KPARAM_INFO
	.align		4
.L_151:
        /*0038*/ 	.byte	0x04, 0x17
        /*003a*/ 	.short	(.L_153 - .L_152)
.L_152:
        /*003c*/ 	.word	0x00000000
        /*0040*/ 	.short	0x0004
        /*0042*/ 	.short	0x001c
        /*0044*/ 	.byte	0x00, 0xf0, 0x11, 0x00


	//----- nvinfo : EIATTR_KPARAM_INFO
	.align		4
.L_153:
        /*0048*/ 	.byte	0x04, 0x17
        /*004a*/ 	.short	(.L_155 - .L_154)
.L_154:
        /*004c*/ 	.word	0x00000000
        /*0050*/ 	.short	0x0003
        /*0052*/ 	.short	0x0018
        /*0054*/ 	.byte	0x00, 0xf0, 0x11, 0x00


	//----- nvinfo : EIATTR_KPARAM_INFO
	.align		4
.L_155:
        /*0058*/ 	.byte	0x04, 0x17
        /*005a*/ 	.short	(.L_157 - .L_156)
.L_156:
        /*005c*/ 	.word	0x00000000
        /*0060*/ 	.short	0x0002
        /*0062*/ 	.short	0x0010
        /*0064*/ 	.byte	0x00, 0xf5, 0x21, 0x00


	//----- nvinfo : EIATTR_KPARAM_INFO
	.align		4
.L_157:
        /*0068*/ 	.byte	0x04, 0x17
        /*006a*/ 	.short	(.L_159 - .L_158)
.L_158:
        /*006c*/ 	.word	0x00000000
        /*0070*/ 	.short	0x0001
        /*0072*/ 	.short	0x0008
        /*0074*/ 	.byte	0x00, 0xf5, 0x21, 0x00


	//----- nvinfo : EIATTR_KPARAM_INFO
	.align		4
.L_159:
        /*0078*/ 	.byte	0x04, 0x17
        /*007a*/ 	.short	(.L_161 - .L_160)
.L_160:
        /*007c*/ 	.word	0x00000000
        /*0080*/ 	.short	0x0000
        /*0082*/ 	.short	0x0000
        /*0084*/ 	.byte	0x00, 0xf5, 0x21, 0x00


	//----- nvinfo : EIATTR_SPARSE_MMA_MASK
	.align		4
.L_161:
        /*0088*/ 	.byte	0x03, 0x50
        /*008a*/ 	.short	0x0000


	//----- nvinfo : EIATTR_MAXREG_COUNT
	.align		4
        /*008c*/ 	.byte	0x03, 0x1b
        /*008e*/ 	.short	0x00ff


	//----- nvinfo : EIATTR_NUM_BARRIERS
	.align		4
        /*0090*/ 	.byte	0x02, 0x4c
        /*0092*/ 	.byte	0x01
	.zero		1


	//----- nvinfo : EIATTR_MERCURY_ISA_VERSION
	.align		4
        /*0094*/ 	.byte	0x03, 0x5f
        /*0096*/ 	.short	0x0101


	//----- nvinfo : EIATTR_VRC_CTA_INIT_COUNT
	.align		4
        /*0098*/ 	.byte	0x02, 0x4a
	.zero		1
	.zero		1


	//----- nvinfo : EIATTR_EXIT_INSTR_OFFSETS
	.align		4
        /*009c*/ 	.byte	0x04, 0x1c
        /*009e*/ 	.short	(.L_163 - .L_162)


	//   ....[0]....
.L_162:
        /*00a0*/ 	.word	0x00001110


	//   ....[1]....
        /*00a4*/ 	.word	0x00001200


	//----- nvinfo : EIATTR_CRS_STACK_SIZE
	.align		4
.L_163:
        /*00a8*/ 	.byte	0x04, 0x1e
        /*00aa*/ 	.short	(.L_165 - .L_164)
.L_164:
        /*00ac*/ 	.word	0x00000000


	//----- nvinfo : EIATTR_CBANK_PARAM_SIZE
	.align		4
.L_165:
        /*00b0*/ 	.byte	0x03, 0x19
        /*00b2*/ 	.short	0x0030


	//----- nvinfo : EIATTR_PARAM_CBANK
	.align		4
        /*00b4*/ 	.byte	0x04, 0x0a
        /*00b6*/ 	.short	(.L_167 - .L_166)
	.align		4
.L_166:
        /*00b8*/ 	.word	index@(.nv.constant0._Z45remove_active_nodes_csr_chunked_reduce_directPKiS0_S0_iiiiPi)
        /*00bc*/ 	.short	0x0380
        /*00be*/ 	.short	0x0030


	//----- nvinfo : EIATTR_SW_WAR
	.align		4
.L_167:
        /*00c0*/ 	.byte	0x04, 0x36
        /*00c2*/ 	.short	(.L_169 - .L_168)
.L_168:
        /*00c4*/ 	.word	0x00000008
.L_169:


//--------------------- .nv.info._Z25remove_active_nodes_csr_2PKiS0_PiS0_i --------------------------
	.section	.nv.info._Z25remove_active_nodes_csr_2PKiS0_PiS0_i,"",@"SHT_CUDA_INFO"
	.sectionflags	@""
	.align	4


	//----- nvinfo : EIATTR_CUDA_API_VERSION
	.align		4
        /*0000*/ 	.byte	0x04, 0x37
        /*0002*/ 	.short	(.L_171 - .L_170)
.L_170:
        /*0004*/ 	.word	0x00000082


	//----- nvinfo : EIATTR_KPARAM_INFO
	.align		4
.L_171:
        /*0008*/ 	.byte	0x04, 0x17
        /*000a*/ 	.short	(.L_173 - .L_172)
.L_172:
        /*000c*/ 	.word	0x00000000
        /*0010*/ 	.short	0x0004
        /*0012*/ 	.short	0x0020
        /*0014*/ 	.byte	0x00, 0xf0, 0x11, 0x00


	//----- nvinfo : EIATTR_KPARAM_INFO
	.align		4
.L_173:
        /*0018*/ 	.byte	0x04, 0x17
        /*001a*/ 	.short	(.L_175 - .L_174)
.L_174:
        /*001c*/ 	.word	0x00000000
        /*0020*/ 	.short	0x0003
        /*0022*/ 	.short	0x0018
        /*0024*/ 	.byte	0x00, 0xf5, 0x21, 0x00


	//----- nvinfo : EIATTR_KPARAM_INFO
	.align		4
.L_175:
        /*0028*/ 	.byte	0x04, 0x17
        /*002a*/ 	.short	(.L_177 - .L_176)
.L_176:
        /*002c*/ 	.word	0x00000000
        /*0030*/ 	.short	0x0002
        /*0032*/ 	.short	0x0010
        /*0034*/ 	.byte	0x00, 0xf5, 0x21, 0x00


	//----- nvinfo : EIATTR_KPARAM_INFO
	.align		4
.L_177:
        /*0038*/ 	.byte	0x04, 0x17
        /*003a*/ 	.short	(.L_179 - .L_178)
.L_178:
        /*003c*/ 	.word	0x00000000
        /*0040*/ 	.short	0x0001
        /*0042*/ 	.short	0x0008
        /*0044*/ 	.byte	0x00, 0xf5, 0x21, 0x00


	//----- nvinfo : EIATTR_KPARAM_INFO
	.align		4
.L_179:
        /*0048*/ 	.byte	0x04, 0x17
        /*004a*/ 	.short	(.L_181 - .L_180)
.L_180:
        /*004c*/ 	.word	0x00000000
        /*0050*/ 	.short	0x0000
        /*0052*/ 	.short	0x0000
        /*0054*/ 	.byte	0x00, 0xf5, 0x21, 0x00


	//----- nvinfo : EIATTR_SPARSE_MMA_MASK
	.align		4
.L_181:
        /*0058*/ 	.byte	0x03, 0x50
        /*005a*/ 	.short	0x0000


	//----- nvinfo : EIATTR_MAXREG_COUNT
	.align		4
        /*005c*/ 	.byte	0x03, 0x1b
        /*005e*/ 	.short	0x00ff


	//----- nvinfo : EIATTR_MERCURY_ISA_VERSION
	.align		4
        /*0060*/ 	.byte	0x03, 0x5f
        /*0062*/ 	.short	0x0101


	//----- nvinfo : EIATTR_VRC_CTA_INIT_COUNT
	.align		4
        /*0064*/ 	.byte	0x02, 0x4a
	.zero		1
	.zero		1


	//----- nvinfo : EIATTR_EXIT_INSTR_OFFSETS
	.align		4
        /*0068*/ 	.byte	0x04, 0x1c
        /*006a*/ 	.short	(.L_183 - .L_182)


	//   ....[0]....
.L_182:
        /*006c*/ 	.word	0x00000070


	//   ....[1]....
        /*0070*/ 	.word	0x00000150


	//   ....[2]....
        /*0074*/ 	.word	0x00000590


	//   ....[3]....
        /*0078*/ 	.word	0x000007b0


	//   ....[4]....
        /*007c*/ 	.word	0x00000910


	//   ....[5]....
        /*0080*/ 	.word	0x000009c0


	//----- nvinfo : EIATTR_CRS_STACK_SIZE
	.align		4
.L_183:
        /*0084*/ 	.byte	0x04, 0x1e
        /*0086*/ 	.short	(.L_185 - .L_184)
.L_184:
        /*0088*/ 	.word	0x00000000


	//----- nvinfo : EIATTR_CBANK_PARAM_SIZE
	.align		4
.L_185:
        /*008c*/ 	.byte	0x03, 0x19
        /*008e*/ 	.short	0x0024


	//----- nvinfo : EIATTR_PARAM_CBANK
	.align		4
        /*0090*/ 	.byte	0x04, 0x0a
        /*0092*/ 	.short	(.L_187 - .L_186)
	.align		4
.L_186:
        /*0094*/ 	.word	index@(.nv.constant0._Z25remove_active_nodes_csr_2PKiS0_PiS0_i)
        /*0098*/ 	.short	0x0380
        /*009a*/ 	.short	0x0024


	//----- nvinfo : EIATTR_SW_WAR
	.align		4
.L_187:
        /*009c*/ 	.byte	0x04, 0x36
        /*009e*/ 	.short	(.L_189 - .L_188)
.L_188:
        /*00a0*/ 	.word	0x00000008
.L_189:


//--------------------- .nv.info._Z23remove_active_nodes_csrPKiS0_PiS0_i --------------------------
	.section	.nv.info._Z23remove_active_nodes_csrPKiS0_PiS0_i,"",@"SHT_CUDA_INFO"
	.sectionflags	@""
	.align	4


	//----- nvinfo : EIATTR_CUDA_API_VERSION
	.align		4
        /*0000*/ 	.byte	0x04, 0x37
        /*0002*/ 	.short	(.L_191 - .L_190)
.L_190:
        /*0004*/ 	.word	0x00000082


	//----- nvinfo : EIATTR_KPARAM_INFO
	.align		4
.L_191:
        /*0008*/ 	.byte	0x04, 0x17
        /*000a*/ 	.short	(.L_193 - .L_192)
.L_192:
        /*000c*/ 	.word	0x00000000
        /*0010*/ 	.short	0x0004
        /*0012*/ 	.short	0x0020
        /*0014*/ 	.byte	0x00, 0xf0, 0x11, 0x00


	//----- nvinfo : EIATTR_KPARAM_INFO
	.align		4
.L_193:
        /*0018*/ 	.byte	0x04, 0x17
        /*001a*/ 	.short	(.L_195 - .L_194)
.L_194:
        /*001c*/ 	.word	0x00000000
        /*0020*/ 	.short	0x0003
        /*0022*/ 	.short	0x0018
        /*0024*/ 	.byte	0x00, 0xf5, 0x21, 0x00


	//----- nvinfo : EIATTR_KPARAM_INFO
	.align		4
.L_195:
        /*0028*/ 	.byte	0x04, 0x17
        /*002a*/ 	.short	(.L_197 - .L_196)
.L_196:
        /*002c*/ 	.word	0x00000000
        /*0030*/ 	.short	0x0002
        /*0032*/ 	.short	0x0010
        /*0034*/ 	.byte	0x00, 0xf5, 0x21, 0x00


	//----- nvinfo : EIATTR_KPARAM_INFO
	.align		4
.L_197:
        /*0038*/ 	.byte	0x04, 0x17
        /*003a*/ 	.short	(.L_199 - .L_198)
.L_198:
        /*003c*/ 	.word	0x00000000
        /*0040*/ 	.short	0x0001
        /*0042*/ 	.short	0x0008
        /*0044*/ 	.byte	0x00, 0xf5, 0x21, 0x00


	//----- nvinfo : EIATTR_KPARAM_INFO
	.align		4
.L_199:
        /*0048*/ 	.byte	0x04, 0x17
        /*004a*/ 	.short	(.L_201 - .L_200)
.L_200:
        /*004c*/ 	.word	0x00000000
        /*0050*/ 	.short	0x0000
        /*0052*/ 	.short	0x0000
        /*0054*/ 	.byte	0x00, 0xf5, 0x21, 0x00


	//----- nvinfo : EIATTR_SPARSE_MMA_MASK
	.align		4
.L_201:
        /*0058*/ 	.byte	0x03, 0x50
        /*005a*/ 	.short	0x0000


	//----- nvinfo : EIATTR_MAXREG_COUNT
	.align		4
        /*005c*/ 	.byte	0x03, 0x1b
        /*005e*/ 	.short	0x00ff


	//----- nvinfo : EIATTR_MERCURY_ISA_VERSION
	.align		4
        /*0060*/ 	.byte	0x03, 0x5f
        /*0062*/ 	.short	0x0101


	//----- nvinfo : EIATTR_VRC_CTA_INIT_COUNT
	.align		4
        /*0064*/ 	.byte	0x02, 0x4a
	.zero		1
	.zero		1


	//----- nvinfo : EIATTR_EXIT_INSTR_OFFSETS
	.align		4
        /*0068*/ 	.byte	0x04, 0x1c
        /*006a*/ 	.short	(.L_203 - .L_202)


	//   ....[0]....
.L_202:
        /*006c*/ 	.word	0x00000070


	//   ....[1]....
        /*0070*/ 	.word	0x00000150


	//   ....[2]....
        /*0074*/ 	.word	0x000001f0


	//----- nvinfo : EIATTR_CRS_STACK_SIZE
	.align		4
.L_203:
        /*0078*/ 	.byte	0x04, 0x1e
        /*007a*/ 	.short	(.L_205 - .L_204)
.L_204:
        /*007c*/ 	.word	0x00000000


	//----- nvinfo : EIATTR_CBANK_PARAM_SIZE
	.align		4
.L_205:
        /*0080*/ 	.byte	0x03, 0x19
        /*0082*/ 	.short	0x0024


	//----- nvinfo : EIATTR_PARAM_CBANK
	.align		4
        /*0084*/ 	.byte	0x04, 0x0a
        /*0086*/ 	.short	(.L_207 - .L_206)
	.align		4
.L_206:
        /*0088*/ 	.word	index@(.nv.constant0._Z23remove_active_nodes_csrPKiS0_PiS0_i)
        /*008c*/ 	.short	0x0380
        /*008e*/ 	.short	0x0024


	//----- nvinfo : EIATTR_SW_WAR
	.align		4
.L_207:
        /*0090*/ 	.byte	0x04, 0x36
        /*0092*/ 	.short	(.L_209 - .L_208)
.L_208:
        /*0094*/ 	.word	0x00000008
.L_209:


//--------------------- .nv.info._Z24compact_active_nodes_csrPKiS0_Pii --------------------------
	.section	.nv.info._Z24compact_active_nodes_csrPKiS0_Pii,"",@"SHT_CUDA_INFO"
	.sectionflags	@""
	.align	4


	//----- nvinfo : EIATTR_CUDA_API_VERSION
	.align		4
        /*0000*/ 	.byte	0x04, 0x37
        /*0002*/ 	.short	(.L_211 - .L_210)
.L_210:
        /*0004*/ 	.word	0x00000082


	//----- nvinfo : EIATTR_KPARAM_INFO
	.align		4
.L_211:
        /*0008*/ 	.byte	0x04, 0x17
        /*000a*/ 	.short	(.L_213 - .L_212)
.L_212:
        /*000c*/ 	.word	0x00000000
        /*0010*/ 	.short	0x0003
        /*0012*/ 	.short	0x0018
        /*0014*/ 	.byte	0x00, 0xf0, 0x11, 0x00


	//----- nvinfo : EIATTR_KPARAM_INFO
	.align		4
.L_213:
        /*0018*/ 	.byte	0x04, 0x17
        /*001a*/ 	.short	(.L_215 - .L_214)
.L_214:
        /*001c*/ 	.word	0x00000000
        /*0020*/ 	.short	0x0002
        /*0022*/ 	.short	0x0010
        /*0024*/ 	.byte	0x00, 0xf5, 0x21, 0x00


	//----- nvinfo : EIATTR_KPARAM_INFO
	.align		4
.L_215:
        /*0028*/ 	.byte	0x04, 0x17
        /*002a*/ 	.short	(.L_217 - .L_216)
.L_216:
        /*002c*/ 	.word	0x00000000
        /*0030*/ 	.short	0x0001
        /*0032*/ 	.short	0x0008
        /*0034*/ 	.byte	0x00, 0xf5, 0x21, 0x00


	//----- nvinfo : EIATTR_KPARAM_INFO
	.align		4
.L_217:
        /*0038*/ 	.byte	0x04, 0x17
        /*003a*/ 	.short	(.L_219 - .L_218)
.L_218:
        /*003c*/ 	.word	0x00000000
        /*0040*/ 	.short	0x0000
        /*0042*/ 	.short	0x0000
        /*0044*/ 	.byte	0x00, 0xf5, 0x21, 0x00


	//----- nvinfo : EIATTR_SPARSE_MMA_MASK
	.align		4
.L_219:
        /*0048*/ 	.byte	0x03, 0x50
        /*004a*/ 	.short	0x0000


	//----- nvinfo : EIATTR_MAXREG_COUNT
	.align		4
        /*004c*/ 	.byte	0x03, 0x1b
        /*004e*/ 	.short	0x00ff


	//----- nvinfo : EIATTR_MERCURY_ISA_VERSION
	.align		4
        /*0050*/ 	.byte	0x03, 0x5f
        /*0052*/ 	.short	0x0101


	//----- nvinfo : EIATTR_VRC_CTA_INIT_COUNT
	.align		4
        /*0054*/ 	.byte	0x02, 0x4a
	.zero		1
	.zero		1


	//----- nvinfo : EIATTR_EXIT_INSTR_OFFSETS
	.align		4
        /*0058*/ 	.byte	0x04, 0x1c
        /*005a*/ 	.short	(.L_221 - .L_220)


	//   ....[0]....
.L_220:
        /*005c*/ 	.word	0x00000070


	//   ....[1]....
        /*0060*/ 	.word	0x000000d0


	//   ....[2]....
        /*0064*/ 	.word	0x00000140


	//----- nvinfo : EIATTR_CBANK_PARAM_SIZE
	.align		4
.L_221:
        /*0068*/ 	.byte	0x03, 0x19
        /*006a*/ 	.short	0x001c


	//----- nvinfo : EIATTR_PARAM_CBANK
	.align		4
        /*006c*/ 	.byte	0x04, 0x0a
        /*006e*/ 	.short	(.L_223 - .L_222)
	.align		4
.L_222:
        /*0070*/ 	.word	index@(.nv.constant0._Z24compact_active_nodes_csrPKiS0_Pii)
        /*0074*/ 	.short	0x0380
        /*0076*/ 	.short	0x001c


	//----- nvinfo : EIATTR_SW_WAR
	.align		4
.L_223:
        /*0078*/ 	.byte	0x04, 0x36
        /*007a*/ 	.short	(.L_225 - .L_224)
.L_224:
        /*007c*/ 	.word	0x00000008
.L_225:


//--------------------- .nv.info._Z23flag_zero_in_degree_csrPKiPii --------------------------
	.section	.nv.info._Z23flag_zero_in_degree_csrPKiPii,"",@"SHT_CUDA_INFO"
	.sectionflags	@""
	.align	4


	//----- nvinfo : EIATTR_CUDA_API_VERSION
	.align		4
        /*0000*/ 	.byte	0x04, 0x37
        /*0002*/ 	.short	(.L_227 - .L_226)
.L_226:
        /*0004*/ 	.word	0x00000082


	//----- nvinfo : EIATTR_KPARAM_INFO
	.align		4
.L_227:
        /*0008*/ 	.byte	0x04, 0x17
        /*000a*/ 	.short	(.L_229 - .L_228)
.L_228:
        /*000c*/ 	.word	0x00000000
        /*0010*/ 	.short	0x0002
        /*0012*/ 	.short	0x0010
        /*0014*/ 	.byte	0x00, 0xf0, 0x11, 0x00


	//----- nvinfo : EIATTR_KPARAM_INFO
	.align		4
.L_229:
        /*0018*/ 	.byte	0x04, 0x17
        /*001a*/ 	.short	(.L_231 - .L_230)
.L_230:
        /*001c*/ 	.word	0x00000000
        /*0020*/ 	.short	0x0001
        /*0022*/ 	.short	0x0008
        /*0024*/ 	.byte	0x00, 0xf5, 0x21, 0x00


	//----- nvinfo : EIATTR_KPARAM_INFO
	.align		4
.L_231:
        /*0028*/ 	.byte	0x04, 0x17
        /*002a*/ 	.short	(.L_233 - .L_232)
.L_232:
        /*002c*/ 	.word	0x00000000
        /*0030*/ 	.short	0x0000
        /*0032*/ 	.short	0x0000
        /*0034*/ 	.byte	0x00, 0xf5, 0x21, 0x00


	//----- nvinfo : EIATTR_SPARSE_MMA_MASK
	.align		4
.L_233:
        /*0038*/ 	.byte	0x03, 0x50
        /*003a*/ 	.short	0x0000


	//----- nvinfo : EIATTR_MAXREG_COUNT
	.align		4
        /*003c*/ 	.byte	0x03, 0x1b
        /*003e*/ 	.short	0x00ff


	//----- nvinfo : EIATTR_MERCURY_ISA_VERSION
	.align		4
        /*0040*/ 	.byte	0x03, 0x5f
        /*0042*/ 	.short	0x0101


	//----- nvinfo : EIATTR_VRC_CTA_INIT_COUNT
	.align		4
        /*0044*/ 	.byte	0x02, 0x4a
	.zero		1
	.zero		1


	//----- nvinfo : EIATTR_EXIT_INSTR_OFFSETS
	.align		4
        /*0048*/ 	.byte	0x04, 0x1c
        /*004a*/ 	.short	(.L_235 - .L_234)


	//   ....[0]....
.L_234:
        /*004c*/ 	.word	0x00000070


	//   ....[1]....
        /*0050*/ 	.word	0x00000110


	//----- nvinfo : EIATTR_CBANK_PARAM_SIZE
	.align		4
.L_235:
        /*0054*/ 	.byte	0x03, 0x19
        /*0056*/ 	.short	0x0014


	//----- nvinfo : EIATTR_PARAM_CBANK
	.align		4
        /*0058*/ 	.byte	0x04, 0x0a
        /*005a*/ 	.short	(.L_237 - .L_236)
	.align		4
.L_236:
        /*005c*/ 	.word	index@(.nv.constant0._Z23flag_zero_in_degree_csrPKiPii)
        /*0060*/ 	.short	0x0380
        /*0062*/ 	.short	0x0014


	//----- nvinfo : EIATTR_SW_WAR
	.align		4
.L_237:
        /*0064*/ 	.byte	0x04, 0x36
        /*0066*/ 	.short	(.L_239 - .L_238)
.L_238:
        /*0068*/ 	.word	0x00000008
.L_239:


//--------------------- .nv.info._Z32calculate_in_degree_reduce_finalPKiPiii --------------------------
	.section	.nv.info._Z32calculate_in_degree_reduce_finalPKiPiii,"",@"SHT_CUDA_INFO"
	.sectionflags	@""
	.align	4


	//----- nvinfo : EIATTR_CUDA_API_VERSION
	.align		4
        /*0000*/ 	.byte	0x04, 0x37
        /*0002*/ 	.short	(.L_241 - .L_240)
.L_240:
        /*0004*/ 	.word	0x00000082


	//----- nvinfo : EIATTR_KPARAM_INFO
	.align		4
.L_241:
        /*0008*/ 	.byte	0x04, 0x17
        /*000a*/ 	.short	(.L_243 - .L_242)
.L_242:
        /*000c*/ 	.word	0x00000000
        /*0010*/ 	.short	0x0003
        /*0012*/ 	.short	0x0014
        /*0014*/ 	.byte	0x00, 0xf0, 0x11, 0x00


	//----- nvinfo : EIATTR_KPARAM_INFO
	.align		4
.L_243:
        /*0018*/ 	.byte	0x04, 0x17
        /*001a*/ 	.short	(.L_245 - .L_244)
.L_244:
        /*001c*/ 	.word	0x00000000
        /*0020*/ 	.short	0x0002
        /*0022*/ 	.short	0x0010
        /*0024*/ 	.byte	0x00, 0xf0, 0x11, 0x00


	//----- nvinfo : EIATTR_KPARAM_INFO
	.align		4
.L_245:
        /*0028*/ 	.byte	0x04, 0x17
        /*002a*/ 	.short	(.L_247 - .L_246)
.L_246:
        /*002c*/ 	.word	0x00000000
        /*0030*/ 	.short	0x0001
        /*0032*/ 	.short	0x0008
        /*0034*/ 	.byte	0x00, 0xf5, 0x21, 0x00


	//----- nvinfo : EIATTR_KPARAM_INFO
	.align		4
.L_247:
        /*0038*/ 	.byte	0x04, 0x17
        /*003a*/ 	.short	(.L_249 - .L_248)
.L_248:
        /*003c*/ 	.word	0x00000000
        /*0040*/ 	.short	0x0000
        /*0042*/ 	.short	0x0000
        /*0044*/ 	.byte	0x00, 0xf5, 0x21, 0x00


	//----- nvinfo : EIATTR_SPARSE_MMA_MASK
	.align		4
.L_249:
        /*0048*/ 	.byte	0x03, 0x50
        /*004a*/ 	.short	0x0000


	//----- nvinfo : EIATTR_MAXREG_COUNT
	.align		4
        /*004c*/ 	.byte	0x03, 0x1b
        /*004e*/ 	.short	0x00ff


	//----- nvinfo : EIATTR_MERCURY_ISA_VERSION
	.align		4
        /*0050*/ 	.byte	0x03, 0x5f
        /*0052*/ 	.short	0x0101


	//----- nvinfo : EIATTR_VRC_CTA_INIT_COUNT
	.align		4
        /*0054*/ 	.byte	0x02, 0x4a
	.zero		1
	.zero		1


	//----- nvinfo : EIATTR_EXIT_INSTR_OFFSETS
	.align		4
        /*0058*/ 	.byte	0x04, 0x1c
        /*005a*/ 	.short	(.L_251 - .L_250)


	//   ....[0]....
.L_250:
        /*005c*/ 	.word	0x00000070


	//   ....[1]....
        /*0060*/ 	.word	0x000006c0


	//----- nvinfo : EIATTR_CBANK_PARAM_SIZE
	.align		4
.L_251:
        /*0064*/ 	.byte	0x03, 0x19
        /*0066*/ 	.short	0x0018


	//----- nvinfo : EIATTR_PARAM_CBANK
	.align		4
        /*0068*/ 	.byte	0x04, 0x0a
        /*006a*/ 	.short	(.L_253 - .L_252)
	.align		4
.L_252:
        /*006c*/ 	.word	index@(.nv.constant0._Z32calculate_in_degree_reduce_finalPKiPiii)
        /*0070*/ 	.short	0x0380
        /*0072*/ 	.short	0x0018


	//----- nvinfo : EIATTR_SW_WAR
	.align		4
.L_253:
        /*0074*/ 	.byte	0x04, 0x36
        /*0076*/ 	.short	(.L_255 - .L_254)
.L_254:
        /*0078*/ 	.word	0x00000008
.L_255:


//--------------------- .nv.info._Z31calculate_in_degree_partial_csrPKiS0_Piii --------------------------
	.section	.nv.info._Z31calculate_in_degree_partial_csrPKiS0_Piii,"",@"SHT_CUDA_INFO"
	.sectionflags	@""
	.align	4


	//----- nvinfo : EIATTR_CUDA_API_VERSION
	.align		4
        /*0000*/ 	.byte	0x04, 0x37
        /*0002*/ 	.short	(.L_257 - .L_256)
.L_256:
        /*0004*/ 	.word	0x00000082


	//----- nvinfo : EIATTR_KPARAM_INFO
	.align		4
.L_257:
        /*0008*/ 	.byte	0x04, 0x17
        /*000a*/ 	.short	(.L_259 - .L_258)
.L_258:
        /*000c*/ 	.word	0x00000000
        /*0010*/ 	.short	0x0004
        /*0012*/ 	.short	0x001c
        /*0014*/ 	.byte	0x00, 0xf0, 0x11, 0x00


	//----- nvinfo : EIATTR_KPARAM_INFO
	.align		4
.L_259:
        /*0018*/ 	.byte	0x04, 0x17
        /*001a*/ 	.short	(.L_261 - .L_260)
.L_260:
        /*001c*/ 	.word	0x00000000
        /*0020*/ 	.short	0x0003
        /*0022*/ 	.short	0x0018
        /*0024*/ 	.byte	0x00, 0xf0, 0x11, 0x00


	//----- nvinfo : EIATTR_KPARAM_INFO
	.align		4
.L_261:
        /*0028*/ 	.byte	0x04, 0x17
        /*002a*/ 	.short	(.L_263 - .L_262)
.L_262:
        /*002c*/ 	.word	0x00000000
        /*0030*/ 	.short	0x0002
        /*0032*/ 	.short	0x0010
        /*0034*/ 	.byte	0x00, 0xf5, 0x21, 0x00


	//----- nvinfo : EIATTR_KPARAM_INFO
	.align		4
.L_263:
        /*0038*/ 	.byte	0x04, 0x17
        /*003a*/ 	.short	(.L_265 - .L_264)
.L_264:
        /*003c*/ 	.word	0x00000000
        /*0040*/ 	.short	0x0001
        /*0042*/ 	.short	0x0008
        /*0044*/ 	.byte	0x00, 0xf5, 0x21, 0x00


	//----- nvinfo : EIATTR_KPARAM_INFO
	.align		4
.L_265:
        /*0048*/ 	.byte	0x04, 0x17
        /*004a*/ 	.short	(.L_267 - .L_266)
.L_266:
        /*004c*/ 	.word	0x00000000
        /*0050*/ 	.short	0x0000
        /*0052*/ 	.short	0x0000
        /*0054*/ 	.byte	0x00, 0xf5, 0x21, 0x00


	//----- nvinfo : EIATTR_SPARSE_MMA_MASK
	.align		4
.L_267:
        /*0058*/ 	.byte	0x03, 0x50
        /*005a*/ 	.short	0x0000


	//----- nvinfo : EIATTR_MAXREG_COUNT
	.align		4
        /*005c*/ 	.byte	0x03, 0x1b
        /*005e*/ 	.short	0x00ff


	//----- nvinfo : EIATTR_NUM_BARRIERS
	.align		4
        /*0060*/ 	.byte	0x02, 0x4c
        /*0062*/ 	.byte	0x01
	.zero		1


	//----- nvinfo : EIATTR_MERCURY_ISA_VERSION
	.align		4
        /*0064*/ 	.byte	0x03, 0x5f
        /*0066*/ 	.short	0x0101


	//----- nvinfo : EIATTR_VRC_CTA_INIT_COUNT
	.align		4
        /*0068*/ 	.byte	0x02, 0x4a
	.zero		1
	.zero		1


	//----- nvinfo : EIATTR_EXIT_INSTR_OFFSETS
	.align		4
        /*006c*/ 	.byte	0x04, 0x1c
        /*006e*/ 	.short	(.L_269 - .L_268)


	//   ....[0]....
.L_268:
        /*0070*/ 	.word	0x00000dd0


	//   ....[1]....
        /*0074*/ 	.word	0x00000e70


	//----- nvinfo : EIATTR_CRS_STACK_SIZE
	.align		4
.L_269:
        /*0078*/ 	.byte	0x04, 0x1e
        /*007a*/ 	.short	(.L_271 - .L_270)
.L_270:
        /*007c*/ 	.word	0x00000000


	//----- nvinfo : EIATTR_CBANK_PARAM_SIZE
	.align		4
.L_271:
        /*0080*/ 	.byte	0x03, 0x19
        /*0082*/ 	.short	0x0020


	//----- nvinfo : EIATTR_PARAM_CBANK
	.align		4
        /*0084*/ 	.byte	0x04, 0x0a
        /*0086*/ 	.short	(.L_273 - .L_272)
	.align		4
.L_272:
        /*0088*/ 	.word	index@(.nv.constant0._Z31calculate_in_degree_partial_csrPKiS0_Piii)
        /*008c*/ 	.short	0x0380
        /*008e*/ 	.short	0x0020


	//----- nvinfo : EIATTR_SW_WAR
	.align		4
.L_273:
        /*0090*/ 	.byte	0x04, 0x36
        /*0092*/ 	.short	(.L_275 - .L_274)
.L_274:
        /*0094*/ 	.word	0x00000008
.L_275:


//--------------------- .nv.info._Z23reduce_in_degree_blocksPKiPiii --------------------------
	.section	.nv.info._Z23reduce_in_degree_blocksPKiPiii,"",@"SHT_CUDA_INFO"
	.sectionflags	@""
	.align	4


	//----- nvinfo : EIATTR_CUDA_API_VERSION
	.align		4
        /*0000*/ 	.byte	0x04, 0x37
        /*0002*/ 	.short	(.L_277 - .L_276)
.L_276:
        /*0004*/ 	.word	0x00000082


	//----- nvinfo : EIATTR_KPARAM_INFO
	.align		4
.L_277:
        /*0008*/ 	.byte	0x04, 0x17
        /*000a*/ 	.short	(.L_279 - .L_278)
.L_278:
        /*000c*/ 	.word	0x00000000
        /*0010*/ 	.short	0x0003
        /*0012*/ 	.short	0x0014
        /*0014*/ 	.byte	0x00, 0xf0, 0x11, 0x00


	//----- nvinfo : EIATTR_KPARAM_INFO
	.align		4
.L_279:
        /*0018*/ 	.byte	0x04, 0x17
        /*001a*/ 	.short	(.L_281 - .L_280)
.L_280:
        /*001c*/ 	.word	0x00000000
        /*0020*/ 	.short	0x0002
        /*0022*/ 	.short	0x0010
        /*0024*/ 	.byte	0x00, 0xf0, 0x11, 0x00


	//----- nvinfo : EIATTR_KPARAM_INFO
	.align		4
.L_281:
        /*0028*/ 	.byte	0x04, 0x17
        /*002a*/ 	.short	(.L_283 - .L_282)
.L_282:
        /*002c*/ 	.word	0x00000000
        /*0030*/ 	.short	0x0001
        /*0032*/ 	.short	0x0008
        /*0034*/ 	.byte	0x00, 0xf5, 0x21, 0x00


	//----- nvinfo : EIATTR_KPARAM_INFO
	.align		4
.L_283:
        /*0038*/ 	.byte	0x04, 0x17
        /*003a*/ 	.short	(.L_285 - .L_284)
.L_284:
        /*003c*/ 	.word	0x00000000
        /*0040*/ 	.short	0x0000
        /*0042*/ 	.short	0x0000
        /*0044*/ 	.byte	0x00, 0xf5, 0x21, 0x00


	//----- nvinfo : EIATTR_SPARSE_MMA_MASK
	.align		4
.L_285:
        /*0048*/ 	.byte	0x03, 0x50
        /*004a*/ 	.short	0x0000


	//----- nvinfo : EIATTR_MAXREG_COUNT
	.align		4
        /*004c*/ 	.byte	0x03, 0x1b
        /*004e*/ 	.short	0x00ff


	//----- nvinfo : EIATTR_MERCURY_ISA_VERSION
	.align		4
        /*0050*/ 	.byte	0x03, 0x5f
        /*0052*/ 	.short	0x0101


	//----- nvinfo : EIATTR_VRC_CTA_INIT_COUNT
	.align		4
        /*0054*/ 	.byte	0x02, 0x4a
	.zero		1
	.zero		1


	//----- nvinfo : EIATTR_EXIT_INSTR_OFFSETS
	.align		4
        /*0058*/ 	.byte	0x04, 0x1c
        /*005a*/ 	.short	(.L_287 - .L_286)


	//   ....[0]....
.L_286:
        /*005c*/ 	.word	0x00000070


	//   ....[1]....
        /*0060*/ 	.word	0x00000800


	//----- nvinfo : EIATTR_CBANK_PARAM_SIZE
	.align		4
.L_287:
        /*0064*/ 	.byte	0x03, 0x19
        /*0066*/ 	.short	0x0018


	//----- nvinfo : EIATTR_PARAM_CBANK
	.align		4
        /*0068*/ 	.byte	0x04, 0x0a
        /*006a*/ 	.short	(.L_289 - .L_288)
	.align		4
.L_288:
        /*006c*/ 	.word	index@(.nv.constant0._Z23reduce_in_degree_blocksPKiPiii)
        /*0070*/ 	.short	0x0380
        /*0072*/ 	.short	0x0018


	//----- nvinfo : EIATTR_SW_WAR
	.align		4
.L_289:
        /*0074*/ 	.byte	0x04, 0x36
        /*0076*/ 	.short	(.L_291 - .L_290)
.L_290:
        /*0078*/ 	.word	0x00000008
.L_291:


//--------------------- .nv.info._Z29calculate_in_degree_csr_localPKiS0_Pii --------------------------
	.section	.nv.info._Z29calculate_in_degree_csr_localPKiS0_Pii,"",@"SHT_CUDA_INFO"
	.sectionflags	@""
	.align	4


	//----- nvinfo : EIATTR_CUDA_API_VERSION
	.align		4
        /*0000*/ 	.byte	0x04, 0x37
        /*0002*/ 	.short	(.L_293 - .L_292)
.L_292:
        /*0004*/ 	.word	0x00000082


	//----- nvinfo : EIATTR_KPARAM_INFO
	.align		4
.L_293:
        /*0008*/ 	.byte	0x04, 0x17
        /*000a*/ 	.short	(.L_295 - .L_294)
.L_294:
        /*000c*/ 	.word	0x00000000
        /*0010*/ 	.short	0x0003
        /*0012*/ 	.short	0x0018
        /*0014*/ 	.byte	0x00, 0xf0, 0x11, 0x00


	//----- nvinfo : EIATTR_KPARAM_INFO
	.align		4
.L_295:
        /*0018*/ 	.byte	0x04, 0x17
        /*001a*/ 	.short	(.L_297 - .L_296)
.L_296:
        /*001c*/ 	.word	0x00000000
        /*0020*/ 	.short	0x0002
        /*0022*/ 	.short	0x0010
        /*0024*/ 	.byte	0x00, 0xf5, 0x21, 0x00


	//----- nvinfo : EIATTR_KPARAM_INFO
	.align		4
.L_297:
        /*0028*/ 	.byte	0x04, 0x17
        /*002a*/ 	.short	(.L_299 - .L_298)
.L_298:
        /*002c*/ 	.word	0x00000000
        /*0030*/ 	.short	0x0001
        /*0032*/ 	.short	0x0008
        /*0034*/ 	.byte	0x00, 0xf5, 0x21, 0x00


	//----- nvinfo : EIATTR_KPARAM_INFO
	.align		4
.L_299:
        /*0038*/ 	.byte	0x04, 0x17
        /*003a*/ 	.short	(.L_301 - .L_300)
.L_300:
        /*003c*/ 	.word	0x00000000
        /*0040*/ 	.short	0x0000
        /*0042*/ 	.short	0x0000
        /*0044*/ 	.byte	0x00, 0xf5, 0x21, 0x00


	//----- nvinfo : EIATTR_SPARSE_MMA_MASK
	.align		4
.L_301:
        /*0048*/ 	.byte	0x03, 0x50
        /*004a*/ 	.short	0x0000


	//----- nvinfo : EIATTR_MAXREG_COUNT
	.align		4
        /*004c*/ 	.byte	0x03, 0x1b
        /*004e*/ 	.short	0x00ff


	//----- nvinfo : EIATTR_NUM_BARRIERS
	.align		4
        /*0050*/ 	.byte	0x02, 0x4c
        /*0052*/ 	.byte	0x01
	.zero		1


	//----- nvinfo : EIATTR_MERCURY_ISA_VERSION
	.align		4
        /*0054*/ 	.byte	0x03, 0x5f
        /*0056*/ 	.short	0x0101


	//----- nvinfo : EIATTR_VRC_CTA_INIT_COUNT
	.align		4
        /*0058*/ 	.byte	0x02, 0x4a
	.zero		1
	.zero		1


	//----- nvinfo : EIATTR_EXIT_INSTR_OFFSETS
	.align		4
        /*005c*/ 	.byte	0x04, 0x1c
        /*005e*/ 	.short	(.L_303 - .L_302)


	//   ....[0]....
.L_302:
        /*0060*/ 	.word	0x00000b10


	//   ....[1]....
        /*0064*/ 	.word	0x00000be0


	//----- nvinfo : EIATTR_CRS_STACK_SIZE
	.align		4
.L_303:
        /*0068*/ 	.byte	0x04, 0x1e
        /*006a*/ 	.short	(.L_305 - .L_304)
.L_304:
        /*006c*/ 	.word	0x00000000


	//----- nvinfo : EIATTR_CBANK_PARAM_SIZE
	.align		4
.L_305:
        /*0070*/ 	.byte	0x03, 0x19
        /*0072*/ 	.short	0x001c


	//----- nvinfo : EIATTR_PARAM_CBANK
	.align		4
        /*0074*/ 	.byte	0x04, 0x0a
        /*0076*/ 	.short	(.L_307 - .L_306)
	.align		4
.L_306:
        /*0078*/ 	.word	index@(.nv.constant0._Z29calculate_in_degree_csr_localPKiS0_Pii)
        /*007c*/ 	.short	0x0380
        /*007e*/ 	.short	0x001c


	//----- nvinfo : EIATTR_SW_WAR
	.align		4
.L_307:
        /*0080*/ 	.byte	0x04, 0x36
        /*0082*/ 	.short	(.L_309 - .L_308)
.L_308:
        /*0084*/ 	.word	0x00000008
.L_309:


//--------------------- .nv.info._Z31calculate_in_degree_csr_chunkedPKiS0_Pii --------------------------
	.section	.nv.info._Z31calculate_in_degree_csr_chunkedPKiS0_Pii,"",@"SHT_CUDA_INFO"
	.sectionflags	@""
	.align	4


	//----- nvinfo : EIATTR_CUDA_API_VERSION
	.align		4
        /*0000*/ 	.byte	0x04, 0x37
        /*0002*/ 	.short	(.L_311 - .L_310)
.L_310:
        /*0004*/ 	.word	0x00000082


	//----- nvinfo : EIATTR_KPARAM_INFO
	.align		4
.L_311:
        /*0008*/ 	.byte	0x04, 0x17
        /*000a*/ 	.short	(.L_313 - .L_312)
.L_312:
        /*000c*/ 	.word	0x00000000
        /*0010*/ 	.short	0x0003
        /*0012*/ 	.short	0x0018
        /*0014*/ 	.byte	0x00, 0xf0, 0x11, 0x00


	//----- nvinfo : EIATTR_KPARAM_INFO
	.align		4
.L_313:
        /*0018*/ 	.byte	0x04, 0x17
        /*001a*/ 	.short	(.L_315 - .L_314)
.L_314:
        /*001c*/ 	.word	0x00000000
        /*0020*/ 	.short	0x0002
        /*0022*/ 	.short	0x0010
        /*0024*/ 	.byte	0x00, 0xf5, 0x21, 0x00


	//----- nvinfo : EIATTR_KPARAM_INFO
	.align		4
.L_315:
        /*0028*/ 	.byte	0x04, 0x17
        /*002a*/ 	.short	(.L_317 - .L_316)
.L_316:
        /*002c*/ 	.word	0x00000000
        /*0030*/ 	.short	0x0001
        /*0032*/ 	.short	0x0008
        /*0034*/ 	.byte	0x00, 0xf5, 0x21, 0x00


	//----- nvinfo : EIATTR_KPARAM_INFO
	.align		4
.L_317:
        /*0038*/ 	.byte	0x04, 0x17
        /*003a*/ 	.short	(.L_319 - .L_318)
.L_318:
        /*003c*/ 	.word	0x00000000
        /*0040*/ 	.short	0x0000
        /*0042*/ 	.short	0x0000
        /*0044*/ 	.byte	0x00, 0xf5, 0x21, 0x00


	//----- nvinfo : EIATTR_SPARSE_MMA_MASK
	.align		4
.L_319:
        /*0048*/ 	.byte	0x03, 0x50
        /*004a*/ 	.short	0x0000


	//----- nvinfo : EIATTR_MAXREG_COUNT
	.align		4
        /*004c*/ 	.byte	0x03, 0x1b
        /*004e*/ 	.short	0x00ff


	//----- nvinfo : EIATTR_MERCURY_ISA_VERSION
	.align		4
        /*0050*/ 	.byte	0x03, 0x5f
        /*0052*/ 	.short	0x0101


	//----- nvinfo : EIATTR_VRC_CTA_INIT_COUNT
	.align		4
        /*0054*/ 	.byte	0x02, 0x4a
	.zero		1
	.zero		1


	//----- nvinfo : EIATTR_EXIT_INSTR_OFFSETS
	.align		4
        /*0058*/ 	.byte	0x04, 0x1c
        /*005a*/ 	.short	(.L_321 - .L_320)


	//   ....[0]....
.L_320:
        /*005c*/ 	.word	0x00000090


	//   ....[1]....
        /*0060*/ 	.word	0x000002b0


	//----- nvinfo : EIATTR_CRS_STACK_SIZE
	.align		4
.L_321:
        /*0064*/ 	.byte	0x04, 0x1e
        /*0066*/ 	.short	(.L_323 - .L_322)
.L_322:
        /*0068*/ 	.word	0x00000000


	//----- nvinfo : EIATTR_CBANK_PARAM_SIZE
	.align		4
.L_323:
        /*006c*/ 	.byte	0x03, 0x19
        /*006e*/ 	.short	0x001c


	//----- nvinfo : EIATTR_PARAM_CBANK
	.align		4
        /*0070*/ 	.byte	0x04, 0x0a
        /*0072*/ 	.short	(.L_325 - .L_324)
	.align		4
.L_324:
        /*0074*/ 	.word	index@(.nv.constant0._Z31calculate_in_degree_csr_chunkedPKiS0_Pii)
        /*0078*/ 	.short	0x0380
        /*007a*/ 	.short	0x001c


	//----- nvinfo : EIATTR_SW_WAR
	.align		4
.L_325:
        /*007c*/ 	.byte	0x04, 0x36
        /*007e*/ 	.short	(.L_327 - .L_326)
.L_326:
        /*0080*/ 	.word	0x00000008
.L_327:


//--------------------- .nv.info._Z29calculate_in_degree_no_atomicPKiS0_Pii --------------------------
	.section	.nv.info._Z29calculate_in_degree_no_atomicPKiS0_Pii,"",@"SHT_CUDA_INFO"
	.sectionflags	@""
	.align	4


	//----- nvinfo : EIATTR_CUDA_API_VERSION
	.align		4
        /*0000*/ 	.byte	0x04, 0x37
        /*0002*/ 	.short	(.L_329 - .L_328)
.L_328:
        /*0004*/ 	.word	0x00000082


	//----- nvinfo : EIATTR_KPARAM_INFO
	.align		4
.L_329:
        /*0008*/ 	.byte	0x04, 0x17
        /*000a*/ 	.short	(.L_331 - .L_330)
.L_330:
        /*000c*/ 	.word	0x00000000
        /*0010*/ 	.short	0x0003
        /*0012*/ 	.short	0x0018
        /*0014*/ 	.byte	0x00, 0xf0, 0x11, 0x00


	//----- nvinfo : EIATTR_KPARAM_INFO
	.align		4
.L_331:
        /*0018*/ 	.byte	0x04, 0x17
        /*001a*/ 	.short	(.L_333 - .L_332)
.L_332:
        /*001c*/ 	.word	0x00000000
        /*0020*/ 	.short	0x0002
        /*0022*/ 	.short	0x0010
        /*0024*/ 	.byte	0x00, 0xf5, 0x21, 0x00


	//----- nvinfo : EIATTR_KPARAM_INFO
	.align		4
.L_333:
        /*0028*/ 	.byte	0x04, 0x17
        /*002a*/ 	.short	(.L_335 - .L_334)
.L_334:
        /*002c*/ 	.word	0x00000000
        /*0030*/ 	.short	0x0001
        /*0032*/ 	.short	0x0008
        /*0034*/ 	.byte	0x00, 0xf5, 0x21, 0x00


	//----- nvinfo : EIATTR_KPARAM_INFO
	.align		4
.L_335:
        /*0038*/ 	.byte	0x04, 0x17
        /*003a*/ 	.short	(.L_337 - .L_336)
.L_336:
        /*003c*/ 	.word	0x00000000
        /*0040*/ 	.short	0x0000
        /*0042*/ 	.short	0x0000
        /*0044*/ 	.byte	0x00, 0xf5, 0x21, 0x00


	//----- nvinfo : EIATTR_SPARSE_MMA_MASK
	.align		4
.L_337:
        /*0048*/ 	.byte	0x03, 0x50
        /*004a*/ 	.short	0x0000


	//----- nvinfo : EIATTR_MAXREG_COUNT
	.align		4
        /*004c*/ 	.byte	0x03, 0x1b
        /*004e*/ 	.short	0x00ff


	//----- nvinfo : EIATTR_MERCURY_ISA_VERSION
	.align		4
        /*0050*/ 	.byte	0x03, 0x5f
        /*0052*/ 	.short	0x0101


	//----- nvinfo : EIATTR_VRC_CTA_INIT_COUNT
	.align		4
        /*0054*/ 	.byte	0x02, 0x4a
	.zero		1
	.zero		1


	//----- nvinfo : EIATTR_EXIT_INSTR_OFFSETS
	.align		4
        /*0058*/ 	.byte	0x04, 0x1c
        /*005a*/ 	.short	(.L_339 - .L_338)


	//   ....[0]....
.L_338:
        /*005c*/ 	.word	0x00000070


	//   ....[1]....
        /*0060*/ 	.word	0x00000c60


	//----- nvinfo : EIATTR_CBANK_PARAM_SIZE
	.align		4
.L_339:
        /*0064*/ 	.byte	0x03, 0x19
        /*0066*/ 	.short	0x001c


	//----- nvinfo : EIATTR_PARAM_CBANK
	.align		4
        /*0068*/ 	.byte	0x04, 0x0a
        /*006a*/ 	.short	(.L_341 - .L_340)
	.align		4
.L_340:
        /*006c*/ 	.word	index@(.nv.constant0._Z29calculate_in_degree_no_atomicPKiS0_Pii)
        /*0070*/ 	.short	0x0380
        /*0072*/ 	.short	0x001c


	//----- nvinfo : EIATTR_SW_WAR
	.align		4
.L_341:
        /*0074*/ 	.byte	0x04, 0x36
        /*0076*/ 	.short	(.L_343 - .L_342)
.L_342:
        /*0078*/ 	.word	0x00000008
.L_343:


//--------------------- .nv.info._Z23calculate_in_degree_csrPKiS0_Pii --------------------------
	.section	.nv.info._Z23calculate_in_degree_csrPKiS0_Pii,"",@"SHT_CUDA_INFO"
	.sectionflags	@""
	.align	4


	//----- nvinfo : EIATTR_CUDA_API_VERSION
	.align		4
        /*0000*/ 	.byte	0x04, 0x37
        /*0002*/ 	.short	(.L_345 - .L_344)
.L_344:
        /*0004*/ 	.word	0x00000082


	//----- nvinfo : EIATTR_KPARAM_INFO
	.align		4
.L_345:
        /*0008*/ 	.byte	0x04, 0x17
        /*000a*/ 	.short	(.L_347 - .L_346)
.L_346:
        /*000c*/ 	.word	0x00000000
        /*0010*/ 	.short	0x0003
        /*0012*/ 	.short	0x0018
        /*0014*/ 	.byte	0x00, 0xf0, 0x11, 0x00


	//----- nvinfo : EIATTR_KPARAM_INFO
	.align		4
.L_347:
        /*0018*/ 	.byte	0x04, 0x17
        /*001a*/ 	.short	(.L_349 - .L_348)
.L_348:
        /*001c*/ 	.word	0x00000000
        /*0020*/ 	.short	0x0002
        /*0022*/ 	.short	0x0010
        /*0024*/ 	.byte	0x00, 0xf5, 0x21, 0x00


	//----- nvinfo : EIATTR_KPARAM_INFO
	.align		4
.L_349:
        /*0028*/ 	.byte	0x04, 0x17
        /*002a*/ 	.short	(.L_351 - .L_350)
.L_350:
        /*002c*/ 	.word	0x00000000
        /*0030*/ 	.short	0x0001
        /*0032*/ 	.short	0x0008
        /*0034*/ 	.byte	0x00, 0xf5, 0x21, 0x00


	//----- nvinfo : EIATTR_KPARAM_INFO
	.align		4
.L_351:
        /*0038*/ 	.byte	0x04, 0x17
        /*003a*/ 	.short	(.L_353 - .L_352)
.L_352:
        /*003c*/ 	.word	0x00000000
        /*0040*/ 	.short	0x0000
        /*0042*/ 	.short	0x0000
        /*0044*/ 	.byte	0x00, 0xf5, 0x21, 0x00


	//----- nvinfo : EIATTR_SPARSE_MMA_MASK
	.align		4
.L_353:
        /*0048*/ 	.byte	0x03, 0x50
        /*004a*/ 	.short	0x0000


	//----- nvinfo : EIATTR_MAXREG_COUNT
	.align		4
        /*004c*/ 	.byte	0x03, 0x1b
        /*004e*/ 	.short	0x00ff


	//----- nvinfo : EIATTR_MERCURY_ISA_VERSION
	.align		4
        /*0050*/ 	.byte	0x03, 0x5f
        /*0052*/ 	.short	0x0101


	//----- nvinfo : EIATTR_VRC_CTA_INIT_COUNT
	.align		4
        /*0054*/ 	.byte	0x02, 0x4a
	.zero		1
	.zero		1


	//----- nvinfo : EIATTR_EXIT_INSTR_OFFSETS
	.align		4
        /*0058*/ 	.byte	0x04, 0x1c
        /*005a*/ 	.short	(.L_355 - .L_354)


	//   ....[0]....
.L_354:
        /*005c*/ 	.word	0x00000070


	//   ....[1]....
        /*0060*/ 	.word	0x000000e0


	//   ....[2]....
        /*0064*/ 	.word	0x000001a0


	//----- nvinfo : EIATTR_CRS_STACK_SIZE
	.align		4
.L_355:
        /*0068*/ 	.byte	0x04, 0x1e
        /*006a*/ 	.short	(.L_357 - .L_356)
.L_356:
        /*006c*/ 	.word	0x00000000


	//----- nvinfo : EIATTR_CBANK_PARAM_SIZE
	.align		4
.L_357:
        /*0070*/ 	.byte	0x03, 0x19
        /*0072*/ 	.short	0x001c


	//----- nvinfo : EIATTR_PARAM_CBANK
	.align		4
        /*0074*/ 	.byte	0x04, 0x0a
        /*0076*/ 	.short	(.L_359 - .L_358)
	.align		4
.L_358:
        /*0078*/ 	.word	index@(.nv.constant0._Z23calculate_in_degree_csrPKiS0_Pii)
        /*007c*/ 	.short	0x0380
        /*007e*/ 	.short	0x001c


	//----- nvinfo : EIATTR_SW_WAR
	.align		4
.L_359:
        /*0080*/ 	.byte	0x04, 0x36
        /*0082*/ 	.short	(.L_361 - .L_360)
.L_360:
        /*0084*/ 	.word	0x00000008
.L_361:


//--------------------- .nv.info._Z23calculate_in_degree_cscPKiS0_Pii --------------------------
	.section	.nv.info._Z23calculate_in_degree_cscPKiS0_Pii,"",@"SHT_CUDA_INFO"
	.sectionflags	@""
	.align	4


	//----- nvinfo : EIATTR_CUDA_API_VERSION
	.align		4
        /*0000*/ 	.byte	0x04, 0x37
        /*0002*/ 	.short	(.L_363 - .L_362)
.L_362:
        /*0004*/ 	.word	0x00000082


	//----- nvinfo : EIATTR_KPARAM_INFO
	.align		4
.L_363:
        /*0008*/ 	.byte	0x04, 0x17
        /*000a*/ 	.short	(.L_365 - .L_364)
.L_364:
        /*000c*/ 	.word	0x00000000
        /*0010*/ 	.short	0x0003
        /*0012*/ 	.short	0x0018
        /*0014*/ 	.byte	0x00, 0xf0, 0x11, 0x00


	//----- nvinfo : EIATTR_KPARAM_INFO
	.align		4
.L_365:
        /*0018*/ 	.byte	0x04, 0x17
        /*001a*/ 	.short	(.L_367 - .L_366)
.L_366:
        /*001c*/ 	.word	0x00000000
        /*0020*/ 	.short	0x0002
        /*0022*/ 	.short	0x0010
        /*0024*/ 	.byte	0x00, 0xf5, 0x21, 0x00


	//----- nvinfo : EIATTR_KPARAM_INFO
	.align		4
.L_367:
        /*0028*/ 	.byte	0x04, 0x17
        /*002a*/ 	.short	(.L_369 - .L_368)
.L_368:
        /*002c*/ 	.word	0x00000000
        /*0030*/ 	.short	0x0001
        /*0032*/ 	.short	0x0008
        /*0034*/ 	.byte	0x00, 0xf5, 0x21, 0x00


	//----- nvinfo : EIATTR_KPARAM_INFO
	.align		4
.L_369:
        /*0038*/ 	.byte	0x04, 0x17
        /*003a*/ 	.short	(.L_371 - .L_370)
.L_370:
        /*003c*/ 	.word	0x00000000
        /*0040*/ 	.short	0x0000
        /*0042*/ 	.short	0x0000
        /*0044*/ 	.byte	0x00, 0xf5, 0x21, 0x00


	//----- nvinfo : EIATTR_SPARSE_MMA_MASK
	.align		4
.L_371:
        /*0048*/ 	.byte	0x03, 0x50
        /*004a*/ 	.short	0x0000


	//----- nvinfo : EIATTR_MAXREG_COUNT
	.align		4
        /*004c*/ 	.byte	0x03, 0x1b
        /*004e*/ 	.short	0x00ff


	//----- nvinfo : EIATTR_MERCURY_ISA_VERSION
	.align		4
        /*0050*/ 	.byte	0x03, 0x5f
        /*0052*/ 	.short	0x0101


	//----- nvinfo : EIATTR_VRC_CTA_INIT_COUNT
	.align		4
        /*0054*/ 	.byte	0x02, 0x4a
	.zero		1
	.zero		1


	//----- nvinfo : EIATTR_EXIT_INSTR_OFFSETS
	.align		4
        /*0058*/ 	.byte	0x04, 0x1c
        /*005a*/ 	.short	(.L_373 - .L_372)


	//   ....[0]....
.L_372:
        /*005c*/ 	.word	0x00000070


	//   ....[1]....
        /*0060*/ 	.word	0x00000110


	//----- nvinfo : EIATTR_CBANK_PARAM_SIZE
	.align		4
.L_373:
        /*0064*/ 	.byte	0x03, 0x19
        /*0066*/ 	.short	0x001c


	//----- nvinfo : EIATTR_PARAM_CBANK
	.align		4
        /*0068*/ 	.byte	0x04, 0x0a
        /*006a*/ 	.short	(.L_375 - .L_374)
	.align		4
.L_374:
        /*006c*/ 	.word	index@(.nv.constant0._Z23calculate_in_degree_cscPKiS0_Pii)
        /*0070*/ 	.short	0x0380
        /*0072*/ 	.short	0x001c


	//----- nvinfo : EIATTR_SW_WAR
	.align		4
.L_375:
        /*0074*/ 	.byte	0x04, 0x36
        /*0076*/ 	.short	(.L_377 - .L_376)
.L_376:
        /*0078*/ 	.word	0x00000008
.L_377:


//--------------------- .nv.callgraph             --------------------------
	.section	.nv.callgraph,"",@"SHT_CUDA_CALLGRAPH"
	.align	4
	.sectionentsize	8
	.align		4
        /*0000*/ 	.word	0x00000000
	.align		4
        /*0004*/ 	.word	0xffffffff
	.align		4
        /*0008*/ 	.word	0x00000000
	.align		4
        /*000c*/ 	.word	0xfffffffe
	.align		4
        /*0010*/ 	.word	0x00000000
	.align		4
        /*0014*/ 	.word	0xfffffffd
	.align		4
        /*0018*/ 	.word	0x00000000
	.align		4
        /*001c*/ 	.word	0xfffffffc


//--------------------- .text._Z18mark_removed_nodesPiPKii --------------------------
	.section	.text._Z18mark_removed_nodesPiPKii,"ax",@progbits
	.align	128
        .global         _Z18mark_removed_nodesPiPKii
        .type           _Z18mark_removed_nodesPiPKii,@function
        .size           _Z18mark_removed_nodesPiPKii,(.L_x_121 - _Z18mark_removed_nodesPiPKii)
        .other          _Z18mark_removed_nodesPiPKii,@"STO_CUDA_ENTRY STV_DEFAULT"
_Z18mark_removed_nodesPiPKii:
.text._Z18mark_removed_nodesPiPKii:
[----:B------:R-:W-:Y:S01]  /*0000*/  LDC R1, c[0x0][0x37c] ;  /* 0x0000df00ff017b82 */ /* 0x000fe20000000800 */
[----:B------:R-:W0:Y:S07]  /*0010*/  S2R R0, SR_TID.X ;  /* 0x0000000000007919 */ /* 0x000e2e0000002100 */
[----:B------:R-:W0:Y:S01]  /*0020*/  S2UR UR4, SR_CTAID.X ;  /* 0x00000000000479c3 */ /* 0x000e220000002500 */
[----:B------:R-:W1:Y:S07]  /*0030*/  LDCU UR5, c[0x0][0x390] ;  /* 0x00007200ff0577ac */ /* 0x000e6e0008000800 */
[----:B------:R-:W0:Y:S02]  /*0040*/  LDC R5, c[0x0][0x360] ;  /* 0x0000d800ff057b82 */ /* 0x000e240000000800 */
[----:B0-----:R-:W-:-:S05]  /*0050*/  IMAD R5, R5, UR4, R0 ;  /* 0x0000000405057c24 */ /* 0x001fca000f8e0200 */
[----:B-1----:R-:W-:-:S13]  /*0060*/  ISETP.GE.AND P0, PT, R5, UR5, PT ;  /* 0x0000000505007c0c */ /* 0x002fda000bf06270 */
[----:B------:R-:W-:Y:S05]  /*0070*/  @P0 EXIT ;  /* 0x000000000000094d */ /* 0x000fea0003800000 */
[----:B------:R-:W0:Y:S01]  /*0080*/  LDC.64 R2, c[0x0][0x388] ;  /* 0x0000e200ff027b82 */ /* 0x000e220000000a00 */
[----:B------:R-:W1:Y:S01]  /*0090*/  LDCU.64 UR4, c[0x0][0x358] ;  /* 0x00006b00ff0477ac */ /* 0x000e620008000a00 */
[----:B0-----:R-:W-:-:S06]  /*00a0*/  IMAD.WIDE R2, R5, 0x4, R2 ;  /* 0x0000000405027825 */ /* 0x001fcc00078e0202 */
[----:B------:R-:W0:Y:S01]  /*00b0*/  LDC.64 R4, c[0x0][0x380] ;  /* 0x0000e000ff047b82 */ /* 0x000e220000000a00 */
[----:B-1----:R-:W0:Y:S01]  /*00c0*/  LDG.E R3, desc[UR4][R2.64] ;  /* 0x0000000402037981 */ /* 0x002e22000c1e1900 */
[----:B------:R-:W-:Y:S01]  /*00d0*/  MOV R7, 0xffffffff ;  /* 0xffffffff00077802 */ /* 0x000fe20000000f00 */
[----:B0-----:R-:W-:-:S05]  /*00e0*/  IMAD.WIDE R4, R3, 0x4, R4 ;  /* 0x0000000403047825 */ /* 0x001fca00078e0204 */
[----:B------:R-:W-:Y:S01]  /*00f0*/  STG.E desc[UR4][R4.64], R7 ;  /* 0x0000000704007986 */ /* 0x000fe2000c101904 */
[----:B------:R-:W-:Y:S05]  /*0100*/  EXIT ;  /* 0x000000000000794d */ /* 0x000fea0003800000 */
.L_x_0:
[----:B------:R-:W-:-:S00]  /*0110*/  BRA `(.L_x_0) ;  /* 0xfffffffc00fc7947 */ /* 0x000fc0000383ffff */
[----:B------:R-:W-:-:S00]  /*0120*/  NOP ;  /* 0x0000000000007918 */ /* 0x000fc00000000000 */
        /* <DEDUP_REMOVED lines=13> */
.L_x_121:


//--------------------- .text._Z28apply_decrement_to_in_degreePiPKii --------------------------
	.section	.text._Z28apply_decrement_to_in_degreePiPKii,"ax",@progbits
	.align	128
        .global         _Z28apply_decrement_to_in_degreePiPKii
        .type           _Z28apply_decrement_to_in_degreePiPKii,@function
        .size           _Z28apply_decrement_to_in_degreePiPKii,(.L_x_122 - _Z28apply_decrement_to_in_degreePiPKii)
        .other          _Z28apply_decrement_to_in_degreePiPKii,@"STO_CUDA_ENTRY STV_DEFAULT"
_Z28apply_decrement_to_in_degreePiPKii:
.text._Z28apply_decrement_to_in_degreePiPKii:
        /* <DEDUP_REMOVED lines=10> */
[----:B0-----:R-:W-:-:S05]  /*00a0*/  IMAD.WIDE R2, R5, 0x4, R2 ;  /* 0x0000000405027825 */ /* 0x001fca00078e0202 */
[----:B-1----:R-:W2:Y:S02]  /*00b0*/  LDG.E R0, desc[UR4][R2.64] ;  /* 0x0000000402007981 */ /* 0x002ea4000c1e1900 */
[----:B--2---:R-:W-:-:S13]  /*00c0*/  ISETP.GE.AND P0, PT, R0, 0x1, PT ;  /* 0x000000010000780c */ /* 0x004fda0003f06270 */
[----:B------:R-:W-:Y:S05]  /*00d0*/  @!P0 EXIT ;  /* 0x000000000000894d */ /* 0x000fea0003800000 */
[----:B------:R-:W0:Y:S02]  /*00e0*/  LDC.64 R2, c[0x0][0x380] ;  /* 0x0000e000ff027b82 */ /* 0x000e240000000a00 */
[----:B0-----:R-:W-:-:S05]  /*00f0*/  IMAD.WIDE R2, R5, 0x4, R2 ;  /* 0x0000000405027825 */ /* 0x001fca00078e0202 */
[----:B------:R-:W2:Y:S02]  /*0100*/  LDG.E R5, desc[UR4][R2.64] ;  /* 0x0000000402057981 */ /* 0x000ea4000c1e1900 */
[----:B--2---:R-:W-:-:S05]  /*0110*/  IADD3 R5, PT, PT, -R0, R5, RZ ;  /* 0x0000000500057210 */ /* 0x004fca0007ffe1ff */
[----:B------:R-:W-:Y:S01]  /*0120*/  STG.E desc[UR4][R2.64], R5 ;  /* 0x0000000502007986 */ /* 0x000fe2000c101904 */
[----:B------:R-:W-:Y:S05]  /*0130*/  EXIT ;  /* 0x000000000000794d */ /* 0x000fea0003800000 */
.L_x_1:
        /* <DEDUP_REMOVED lines=12> */
.L_x_122:


//--------------------- .text._Z37remove_active_nodes_csr_reduce_globalPKiS0_S0_iPi --------------------------
	.section	.text._Z37remove_active_nodes_csr_reduce_globalPKiS0_S0_iPi,"ax",@progbits
	.align	128
        .global         _Z37remove_active_nodes_csr_reduce_globalPKiS0_S0_iPi
        .type           _Z37remove_active_nodes_csr_reduce_globalPKiS0_S0_iPi,@function
        .size           _Z37remove_active_nodes_csr_reduce_globalPKiS0_S0_iPi,(.L_x_123 - _Z37remove_active_nodes_csr_reduce_globalPKiS0_S0_iPi)
        .other          _Z37remove_active_nodes_csr_reduce_globalPKiS0_S0_iPi,@"STO_CUDA_ENTRY STV_DEFAULT"
_Z37remove_active_nodes_csr_reduce_globalPKiS0_S0_iPi:
.text._Z37remove_active_nodes_csr_reduce_globalPKiS0_S0_iPi:
        /* <DEDUP_REMOVED lines=12> */
[----:B-1----:R-:W0:Y:S02]  /*00c0*/  LDG.E R3, desc[UR4][R2.64] ;  /* 0x0000000402037981 */ /* 0x002e24000c1e1900 */
[----:B0-----:R-:W-:-:S05]  /*00d0*/  IMAD.WIDE R4, R3, 0x4, R4 ;  /* 0x0000000403047825 */ /* 0x001fca00078e0204 */
[----:B------:R-:W2:Y:S04]  /*00e0*/  LDG.E R0, desc[UR4][R4.64] ;  /* 0x0000000404007981 */ /* 0x000ea8000c1e1900 */
[----:B------:R-:W2:Y:S02]  /*00f0*/  LDG.E R7, desc[UR4][R4.64+0x4] ;  /* 0x0000040404077981 */ /* 0x000ea4000c1e1900 */
[----:B--2---:R-:W-:-:S13]  /*0100*/  ISETP.GE.AND P0, PT, R0, R7, PT ;  /* 0x000000070000720c */ /* 0x004fda0003f06270 */
[----:B------:R-:W-:Y:S05]  /*0110*/  @P0 EXIT ;  /* 0x000000000000094d */ /* 0x000fea0003800000 */
[----:B------:R-:W0:Y:S08]  /*0120*/  LDC.64 R8, c[0x0][0x388] ;  /* 0x0000e200ff087b82 */ /* 0x000e300000000a00 */
[----:B------:R-:W1:Y:S02]  /*0130*/  LDC.64 R10, c[0x0][0x3a0] ;  /* 0x0000e800ff0a7b82 */ /* 0x000e640000000a00 */
.L_x_2:
[----:B0-----:R-:W-:-:S06]  /*0140*/  IMAD.WIDE R2, R0, 0x4, R8 ;  /* 0x0000000400027825 */ /* 0x001fcc00078e0208 */
[----:B------:R-:W1:Y:S01]  /*0150*/  LDG.E R3, desc[UR4][R2.64] ;  /* 0x0000000402037981 */ /* 0x000e62000c1e1900 */
[----:B------:R-:W-:Y:S02]  /*0160*/  HFMA2 R15, -RZ, RZ, 0, 5.9604644775390625e-08 ;  /* 0x00000001ff0f7431 */ /* 0x000fe400000001ff */
[----:B-1----:R-:W-:-:S05]  /*0170*/  IMAD.WIDE R6, R3, 0x4, R10 ;  /* 0x0000000403067825 */ /* 0x002fca00078e020a */
[----:B------:R2:W-:Y:S04]  /*0180*/  REDG.E.ADD.STRONG.GPU desc[UR4][R6.64], R15 ;  /* 0x0000000f0600798e */ /* 0x0005e8000c12e104 */
[----:B------:R-:W3:Y:S01]  /*0190*/  LDG.E R13, desc[UR4][R4.64+0x4] ;  /* 0x00000404040d7981 */ /* 0x000ee2000c1e1900 */
[----:B------:R-:W-:-:S04]  /*01a0*/  IADD3 R0, PT, PT, R0, 0x1, RZ ;  /* 0x0000000100007810 */ /* 0x000fc80007ffe0ff */
[----:B---3--:R-:W-:-:S13]  /*01b0*/  ISETP.GE.AND P0, PT, R0, R13, PT ;  /* 0x0000000d0000720c */ /* 0x008fda0003f06270 */
[----:B--2---:R-:W-:Y:S05]  /*01c0*/  @!P0 BRA `(.L_x_2) ;  /* 0xfffffffc00dc8947 */ /* 0x004fea000383ffff */
[----:B------:R-:W-:Y:S05]  /*01d0*/  EXIT ;  /* 0x000000000000794d */ /* 0x000fea0003800000 */
.L_x_3:
        /* <DEDUP_REMOVED lines=10> */
.L_x_123:


//--------------------- .text._Z45remove_active_nodes_csr_chunked_reduce_directPKiS0_S0_iiiiPi --------------------------
	.section	.text._Z45remove_active_nodes_csr_chunked_reduce_directPKiS0_S0_iiiiPi,"ax",@progbits
	.align	128
        .global         _Z45remove_active_nodes_csr_chunked_reduce_directPKiS0_S0_iiiiPi
        .type           _Z45remove_active_nodes_csr_chunked_reduce_directPKiS0_S0_iiiiPi,@function
        .size           _Z45remove_active_nodes_csr_chunked_reduce_directPKiS0_S0_iiiiPi,(.L_x_124 - _Z45remove_active_nodes_csr_chunked_reduce_directPKiS0_S0_iiiiPi)
        .other          _Z45remove_active_nodes_csr_chunked_reduce_directPKiS0_S0_iiiiPi,@"STO_CUDA_ENTRY STV_DEFAULT"
_Z45remove_active_nodes_csr_chunked_reduce_directPKiS0_S0_iiiiPi:
.text._Z45remove_active_nodes_csr_chunked_reduce_directPKiS0_S0_iiiiPi:
[----:B------:R-:W-:Y:S01]  /*0000*/  LDC R1, c[0x0][0x37c] ;  /* 0x0000df00ff017b82 */ /* 0x000fe20000000800 */
[----:B------:R-:W0:Y:S01]  /*0010*/  S2R R0, SR_TID.X ;  /* 0x0000000000007919 */ /* 0x000e220000002100 */
[----:B------:R-:W0:Y:S01]  /*0020*/  LDCU UR8, c[0x0][0x3a4] ;  /* 0x00007480ff0877ac */ /* 0x000e220008000800 */
[----:B------:R-:W-:Y:S01]  /*0030*/  BSSY.RECONVERGENT B0, `(.L_x_4) ;  /* 0x000000d000007945 */ /* 0x000fe20003800200 */
[----:B0-----:R-:W-:-:S13]  /*0040*/  ISETP.GE.AND P0, PT, R0, UR8, PT ;  /* 0x0000000800007c0c */ /* 0x001fda000bf06270 */
[----:B------:R-:W-:Y:S05]  /*0050*/  @P0 BRA `(.L_x_5) ;  /* 0x0000000000280947 */ /* 0x000fea0003800000 */
[----:B------:R-:W0:Y:S01]  /*0060*/  S2R R5, SR_CgaCtaId ;  /* 0x0000000000057919 */ /* 0x000e220000008800 */
[----:B------:R-:W1:Y:S01]  /*0070*/  LDC R6, c[0x0][0x360] ;  /* 0x0000d800ff067b82 */ /* 0x000e620000000800 */
[----:B------:R-:W-:Y:S01]  /*0080*/  MOV R2, 0x400 ;  /* 0x0000040000027802 */ /* 0x000fe20000000f00 */
[----:B------:R-:W-:-:S03]  /*0090*/  IMAD.MOV.U32 R3, RZ, RZ, R0 ;  /* 0x000000ffff037224 */ /* 0x000fc600078e0000 */
[----:B0-----:R-:W-:-:S07]  /*00a0*/  LEA R2, R5, R2, 0x18 ;  /* 0x0000000205027211 */ /* 0x001fce00078ec0ff */
.L_x_6:
[----:B------:R-:W-:Y:S02]  /*00b0*/  IMAD R4, R3, 0x4, R2 ;  /* 0x0000000403047824 */ /* 0x000fe400078e0202 */
[----:B-1----:R-:W-:-:S03]  /*00c0*/  IMAD.IADD R3, R6, 0x1, R3 ;  /* 0x0000000106037824 */ /* 0x002fc600078e0203 */
[----:B------:R0:W-:Y:S02]  /*00d0*/  STS [R4], RZ ;  /* 0x000000ff04007388 */ /* 0x0001e40000000800 */
[----:B------:R-:W-:-:S13]  /*00e0*/  ISETP.GE.AND P0, PT, R3, UR8, PT ;  /* 0x0000000803007c0c */ /* 0x000fda000bf06270 */
[----:B0-----:R-:W-:Y:S05]  /*00f0*/  @!P0 BRA `(.L_x_6) ;  /* 0xfffffffc00ec8947 */ /* 0x001fea000383ffff */
.L_x_5:
[----:B------:R-:W-:Y:S05]  /*0100*/  BSYNC.RECONVERGENT B0 ;  /* 0x0000000000007941 */ /* 0x000fea0003800200 */
.L_x_4:
[----:B------:R-:W0:Y:S01]  /*0110*/  S2UR UR4, SR_CTAID.X ;  /* 0x00000000000479c3 */ /* 0x000e220000002500 */
[----:B------:R-:W1:Y:S01]  /*0120*/  LDCU UR5, c[0x0][0x398] ;  /* 0x00007300ff0577ac */ /* 0x000e620008000800 */
[----:B------:R-:W-:Y:S01]  /*0130*/  BSSY.RECONVERGENT B1, `(.L_x_7) ;  /* 0x00000fa000017945 */ /* 0x000fe20003800200 */
[----:B------:R-:W2:Y:S05]  /*0140*/  LDCU.64 UR6, c[0x0][0x358] ;  /* 0x00006b00ff0677ac */ /* 0x000eaa0008000a00 */
[----:B------:R-:W0:Y:S01]  /*0150*/  LDC R3, c[0x0][0x360] ;  /* 0x0000d800ff037b82 */ /* 0x000e220000000800 */
[----:B------:R-:W3:Y:S01]  /*0160*/  LDCU UR10, c[0x0][0x3a0] ;  /* 0x00007400ff0a77ac */ /* 0x000ee20008000800 */
[----:B0-----:R-:W-:-:S06]  /*0170*/  IMAD R7, R3, UR4, R0 ;  /* 0x0000000403077c24 */ /* 0x001fcc000f8e0200 */
[----:B------:R-:W-:Y:S01]  /*0180*/  BAR.SYNC.DEFER_BLOCKING 0x0 ;  /* 0x0000000000007b1d */ /* 0x000fe20000010000 */
[----:B-1----:R-:W-:-:S13]  /*0190*/  ISETP.GE.AND P0, PT, R7, UR5, PT ;  /* 0x0000000507007c0c */ /* 0x002fda000bf06270 */
[----:B--23--:R-:W-:Y:S05]  /*01a0*/  @P0 BRA `(.L_x_8) ;  /* 0x0000000c00c80947 */ /* 0x00cfea0003800000 */
[----:B------:R-:W0:Y:S02]  /*01b0*/  LDC.64 R4, c[0x0][0x390] ;  /* 0x0000e400ff047b82 */ /* 0x000e240000000a00 */
[----:B0-----:R-:W-:-:S06]  /*01c0*/  IMAD.WIDE R4, R7, 0x4, R4 ;  /* 0x0000000407047825 */ /* 0x001fcc00078e0204 */
[----:B------:R-:W0:Y:S01]  /*01d0*/  LDC.64 R6, c[0x0][0x380] ;  /* 0x0000e000ff067b82 */ /* 0x000e220000000a00 */
[----:B------:R-:W0:Y:S02]  /*01e0*/  LDG.E R2, desc[UR6][R4.64] ;  /* 0x0000000604027981 */ /* 0x000e24000c1e1900 */
[----:B0-----:R-:W-:-:S05]  /*01f0*/  IMAD.WIDE R6, R2, 0x4, R6 ;  /* 0x0000000402067825 */ /* 0x001fca00078e0206 */
[----:B------:R-:W2:Y:S04]  /*0200*/  LDG.E R8, desc[UR6][R6.64] ;  /* 0x0000000606087981 */ /* 0x000ea8000c1e1900 */
[----:B------:R-:W2:Y:S01]  /*0210*/  LDG.E R9, desc[UR6][R6.64+0x4] ;  /* 0x0000040606097981 */ /* 0x000ea2000c1e1900 */
[----:B------:R-:W-:Y:S01]  /*0220*/  BSSY.RECONVERGENT B0, `(.L_x_9) ;  /* 0x00000e6000007945 */ /* 0x000fe20003800200 */
[----:B--2---:R-:W-:-:S13]  /*0230*/  ISETP.GE.AND P0, PT, R8, R9, PT ;  /* 0x000000090800720c */ /* 0x004fda0003f06270 */
[----:B------:R-:W-:Y:S05]  /*0240*/  @P0 BRA `(.L_x_10) ;  /* 0x0000000c008c0947 */ /* 0x000fea0003800000 */
[----:B------:R-:W-:Y:S01]  /*0250*/  IMAD.MOV.U32 R7, RZ, RZ, R8 ;  /* 0x000000ffff077224 */ /* 0x000fe200078e0008 */
[----:B------:R-:W0:Y:S01]  /*0260*/  LDCU UR4, c[0x0][0x3a0] ;  /* 0x00007400ff0477ac */ /* 0x000e220008000800 */
[----:B------:R-:W-:Y:S03]  /*0270*/  BSSY.RECONVERGENT B2, `(.L_x_11) ;  /* 0x0000076000027945 */ /* 0x000fe60003800200 */
[----:B------:R-:W-:-:S05]  /*0280*/  VIADDMNMX R4, R7, 0x1, R9, !PT ;  /* 0x0000000107047846 */ /* 0x000fca0007800109 */
[----:B------:R-:W-:Y:S02]  /*0290*/  IMAD.IADD R5, R7, 0x1, -R4 ;  /* 0x0000000107057824 */ /* 0x000fe400078e0a04 */
[----:B------:R-:W-:-:S03]  /*02a0*/  IMAD.IADD R9, R4, 0x1, -R7 ;  /* 0x0000000104097824 */ /* 0x000fc600078e0a07 */
[----:B------:R-:W-:Y:S02]  /*02b0*/  ISETP.GT.U32.AND P0, PT, R5, -0x8, PT ;  /* 0xfffffff80500780c */ /* 0x000fe40003f04070 */
[----:B------:R-:W-:Y:S01]  /*02c0*/  LOP3.LUT R16, R9, 0x7, RZ, 0xc0, !PT ;  /* 0x0000000709107812 */ /* 0x000fe200078ec0ff */
[----:B0-----:R-:W-:-:S04]  /*02d0*/  IMAD.U32 R8, RZ, RZ, UR4 ;  /* 0x00000004ff087e24 */ /* 0x001fc8000f8e00ff */
[----:B------:R-:W-:-:S06]  /*02e0*/  VIADD R6, R8, UR8 ;  /* 0x0000000808067c36 */ /* 0x000fcc0008000000 */
[----:B------:R-:W-:Y:S05]  /*02f0*/  @P0 BRA `(.L_x_12) ;  /* 0x0000000400b40947 */ /* 0x000fea0003800000 */
[----:B------:R-:W0:Y:S01]  /*0300*/  LDC.64 R4, c[0x0][0x388] ;  /* 0x0000e200ff047b82 */ /* 0x000e220000000a00 */
[----:B------:R-:W-:-:S05]  /*0310*/  LOP3.LUT R10, R9, 0xfffffff8, RZ, 0xc0, !PT ;  /* 0xfffffff8090a7812 */ /* 0x000fca00078ec0ff */
[----:B------:R-:W-:Y:S01]  /*0320*/  IMAD.MOV R10, RZ, RZ, -R10 ;  /* 0x000000ffff0a7224 */ /* 0x000fe200078e0a0a */
[----:B0-----:R-:W-:-:S05]  /*0330*/  IADD3 R4, P0, PT, R4, 0x10, RZ ;  /* 0x0000001004047810 */ /* 0x001fca0007f1e0ff */
[----:B------:R-:W-:-:S08]  /*0340*/  IMAD.X R5, RZ, RZ, R5, P0 ;  /* 0x000000ffff057224 */ /* 0x000fd000000e0605 */
.L_x_29:
[----:B------:R-:W-:-:S05]  /*0350*/  IMAD.WIDE R14, R7, 0x4, R4 ;  /* 0x00000004070e7825 */ /* 0x000fca00078e0204 */
[----:B--2---:R-:W2:Y:S04]  /*0360*/  LDG.E R21, desc[UR6][R14.64+-0x10] ;  /* 0xfffff0060e157981 */ /* 0x004ea8000c1e1900 */
[----:B0-----:R0:W5:Y:S04]  /*0370*/  LDG.E R23, desc[UR6][R14.64+-0xc] ;  /* 0xfffff4060e177981 */ /* 0x001168000c1e1900 */
[----:B------:R0:W5:Y:S04]  /*0380*/  LDG.E R25, desc[UR6][R14.64+-0x8] ;  /* 0xfffff8060e197981 */ /* 0x000168000c1e1900 */
[----:B------:R0:W5:Y:S04]  /*0390*/  LDG.E R27, desc[UR6][R14.64+-0x4] ;  /* 0xfffffc060e1b7981 */ /* 0x000168000c1e1900 */
[----:B----4-:R0:W5:Y:S04]  /*03a0*/  LDG.E R19, desc[UR6][R14.64] ;  /* 0x000000060e137981 */ /* 0x010168000c1e1900 */
[----:B------:R0:W5:Y:S04]  /*03b0*/  LDG.E R17, desc[UR6][R14.64+0x4] ;  /* 0x000004060e117981 */ /* 0x000168000c1e1900 */
[----:B------:R0:W5:Y:S04]  /*03c0*/  LDG.E R11, desc[UR6][R14.64+0x8] ;  /* 0x000008060e0b7981 */ /* 0x000168000c1e1900 */
[----:B------:R0:W5:Y:S01]  /*03d0*/  LDG.E R13, desc[UR6][R14.64+0xc] ;  /* 0x00000c060e0d7981 */ /* 0x000162000c1e1900 */
[----:B------:R-:W-:Y:S01]  /*03e0*/  IMAD.U32 R8, RZ, RZ, UR10 ;  /* 0x0000000aff087e24 */ /* 0x000fe2000f8e00ff */
[----:B------:R-:W-:Y:S01]  /*03f0*/  BSSY.RECONVERGENT B3, `(.L_x_13) ;  /* 0x000000a000037945 */ /* 0x000fe20003800200 */
[----:B--2---:R-:W-:-:S04]  /*0400*/  ISETP.GE.AND P0, PT, R21, R6, PT ;  /* 0x000000061500720c */ /* 0x004fc80003f06270 */
[----:B------:R-:W-:-:S13]  /*0410*/  ISETP.LT.OR P0, PT, R21, R8, P0 ;  /* 0x000000081500720c */ /* 0x000fda0000701670 */
[----:B01-3--:R-:W-:Y:S05]  /*0420*/  @P0 BRA `(.L_x_14) ;  /* 0x0000000000180947 */ /* 0x00bfea0003800000 */
[----:B------:R-:W0:Y:S01]  /*0430*/  S2UR UR5, SR_CgaCtaId ;  /* 0x00000000000579c3 */ /* 0x000e220000008800 */
[----:B------:R-:W-:Y:S01]  /*0440*/  UMOV UR4, 0x400 ;  /* 0x0000040000047882 */ /* 0x000fe20000000000 */
[----:B------:R-:W-:Y:S01]  /*0450*/  IMAD.IADD R12, R21, 0x1, -R8 ;  /* 0x00000001150c7824 */ /* 0x000fe200078e0a08 */
[----:B0-----:R-:W-:-:S06]  /*0460*/  ULEA UR4, UR5, UR4, 0x18 ;  /* 0x0000000405047291 */ /* 0x001fcc000f8ec0ff */
[----:B------:R-:W-:-:S05]  /*0470*/  LEA R12, R12, UR4, 0x2 ;  /* 0x000000040c0c7c11 */ /* 0x000fca000f8e10ff */
[----:B------:R0:W-:Y:S02]  /*0480*/  ATOMS.POPC.INC.32 RZ, [R12+URZ] ;  /* 0x000000000cff7f8c */ /* 0x0001e4000d8000ff */
.L_x_14:
[----:B------:R-:W-:Y:S05]  /*0490*/  BSYNC.RECONVERGENT B3 ;  /* 0x0000000000037941 */ /* 0x000fea0003800200 */
.L_x_13:
[-C--:B-----5:R-:W-:Y:S01]  /*04a0*/  ISETP.GE.AND P0, PT, R23, R6.reuse, PT ;  /* 0x000000061700720c */ /* 0x0a0fe20003f06270 */
[----:B------:R-:W-:Y:S01]  /*04b0*/  VIADD R10, R10, 0x8 ;  /* 0x000000080a0a7836 */ /* 0x000fe20000000000 */
[----:B------:R-:W-:Y:S01]  /*04c0*/  ISETP.GE.AND P6, PT, R25, R6, PT ;  /* 0x000000061900720c */ /* 0x000fe20003fc6270 */
[----:B------:R-:W-:Y:S01]  /*04d0*/  BSSY.RECONVERGENT B3, `(.L_x_15) ;  /* 0x0000016000037945 */ /* 0x000fe20003800200 */
[-C--:B------:R-:W-:Y:S02]  /*04e0*/  ISETP.LT.OR P0, PT, R23, R8.reuse, P0 ;  /* 0x000000081700720c */ /* 0x080fe40000701670 */
[----:B------:R-:W-:Y:S02]  /*04f0*/  ISETP.LT.OR P6, PT, R25, R8, P6 ;  /* 0x000000081900720c */ /* 0x000fe400037c1670 */
[-C--:B------:R-:W-:Y:S02]  /*0500*/  ISETP.GE.AND P1, PT, R27, R6.reuse, PT ;  /* 0x000000061b00720c */ /* 0x080fe40003f26270 */
[----:B------:R-:W-:-:S02]  /*0510*/  ISETP.GE.AND P2, PT, R19, R6, PT ;  /* 0x000000061300720c */ /* 0x000fc40003f46270 */
[-C--:B------:R-:W-:Y:S02]  /*0520*/  ISETP.GE.AND P3, PT, R17, R6.reuse, PT ;  /* 0x000000061100720c */ /* 0x080fe40003f66270 */
[-C--:B------:R-:W-:Y:S02]  /*0530*/  ISETP.GE.AND P4, PT, R11, R6.reuse, PT ;  /* 0x000000060b00720c */ /* 0x080fe40003f86270 */
[----:B------:R-:W-:Y:S02]  /*0540*/  ISETP.GE.AND P5, PT, R13, R6, PT ;  /* 0x000000060d00720c */ /* 0x000fe40003fa6270 */
[----:B------:R-:W-:Y:S02]  /*0550*/  P2R R14, PR, RZ, 0x40 ;  /* 0x00000040ff0e7803 */ /* 0x000fe40000000000 */
[-C--:B------:R-:W-:Y:S02]  /*0560*/  ISETP.LT.OR P1, PT, R27, R8.reuse, P1 ;  /* 0x000000081b00720c */ /* 0x080fe40000f21670 */
[----:B------:R-:W-:-:S02]  /*0570*/  ISETP.LT.OR P2, PT, R19, R8, P2 ;  /* 0x000000081300720c */ /* 0x000fc40001741670 */
[-C--:B------:R-:W-:Y:S02]  /*0580*/  ISETP.LT.OR P3, PT, R17, R8.reuse, P3 ;  /* 0x000000081100720c */ /* 0x080fe40001f61670 */
[-C--:B------:R-:W-:Y:S02]  /*0590*/  ISETP.LT.OR P4, PT, R11, R8.reuse, P4 ;  /* 0x000000080b00720c */ /* 0x080fe40002781670 */
[----:B------:R-:W-:Y:S02]  /*05a0*/  ISETP.LT.OR P5, PT, R13, R8, P5 ;  /* 0x000000080d00720c */ /* 0x000fe40002fa1670 */
[----:B------:R-:W-:Y:S01]  /*05b0*/  ISETP.NE.AND P6, PT, R10, RZ, PT ;  /* 0x000000ff0a00720c */ /* 0x000fe20003fc5270 */
[----:B------:R-:W-:-:S12]  /*05c0*/  @P0 BRA `(.L_x_16) ;  /* 0x0000000000180947 */ /* 0x000fd80003800000 */
[----:B------:R-:W1:Y:S01]  /*05d0*/  S2UR UR5, SR_CgaCtaId ;  /* 0x00000000000579c3 */ /* 0x000e620000008800 */
[----:B------:R-:W-:Y:S01]  /*05e0*/  UMOV UR4, 0x400 ;  /* 0x0000040000047882 */ /* 0x000fe20000000000 */
[----:B0-----:R-:W-:Y:S01]  /*05f0*/  IMAD.IADD R12, R23, 0x1, -R8 ;  /* 0x00000001170c7824 */ /* 0x001fe200078e0a08 */
[----:B-1----:R-:W-:-:S06]  /*0600*/  ULEA UR4, UR5, UR4, 0x18 ;  /* 0x0000000405047291 */ /* 0x002fcc000f8ec0ff */
[----:B------:R-:W-:-:S05]  /*0610*/  LEA R12, R12, UR4, 0x2 ;  /* 0x000000040c0c7c11 */ /* 0x000fca000f8e10ff */
[----:B------:R1:W-:Y:S02]  /*0620*/  ATOMS.POPC.INC.32 RZ, [R12+URZ] ;  /* 0x000000000cff7f8c */ /* 0x0003e4000d8000ff */
.L_x_16:
[----:B------:R-:W-:Y:S05]  /*0630*/  BSYNC.RECONVERGENT B3 ;  /* 0x0000000000037941 */ /* 0x000fea0003800200 */
.L_x_15:
[----:B------:R-:W-:Y:S01]  /*0640*/  ISETP.NE.AND P0, PT, R14, RZ, PT ;  /* 0x000000ff0e00720c */ /* 0x000fe20003f05270 */
[----:B------:R-:W-:-:S12]  /*0650*/  BSSY.RECONVERGENT B3, `(.L_x_17) ;  /* 0x0000008000037945 */ /* 0x000fd80003800200 */
[----:B------:R-:W-:Y:S05]  /*0660*/  @P0 BRA `(.L_x_18) ;  /* 0x0000000000180947 */ /* 0x000fea0003800000 */
[----:B------:R-:W2:Y:S01]  /*0670*/  S2UR UR5, SR_CgaCtaId ;  /* 0x00000000000579c3 */ /* 0x000ea20000008800 */
[----:B------:R-:W-:Y:S01]  /*0680*/  UMOV UR4, 0x400 ;  /* 0x0000040000047882 */ /* 0x000fe20000000000 */
[----:B01----:R-:W-:Y:S01]  /*0690*/  IMAD.IADD R12, R25, 0x1, -R8 ;  /* 0x00000001190c7824 */ /* 0x003fe200078e0a08 */
[----:B--2---:R-:W-:-:S06]  /*06a0*/  ULEA UR4, UR5, UR4, 0x18 ;  /* 0x0000000405047291 */ /* 0x004fcc000f8ec0ff */
[----:B------:R-:W-:-:S05]  /*06b0*/  LEA R12, R12, UR4, 0x2 ;  /* 0x000000040c0c7c11 */ /* 0x000fca000f8e10ff */
[----:B------:R2:W-:Y:S02]  /*06c0*/  ATOMS.POPC.INC.32 RZ, [R12+URZ] ;  /* 0x000000000cff7f8c */ /* 0x0005e4000d8000ff */
.L_x_18:
[----:B------:R-:W-:Y:S05]  /*06d0*/  BSYNC.RECONVERGENT B3 ;  /* 0x0000000000037941 */ /* 0x000fea0003800200 */
.L_x_17:
[----:B------:R-:W-:Y:S04]  /*06e0*/  BSSY.RECONVERGENT B3, `(.L_x_19) ;  /* 0x0000008000037945 */ /* 0x000fe80003800200 */
[----:B------:R-:W-:Y:S05]  /*06f0*/  @P1 BRA `(.L_x_20) ;  /* 0x0000000000181947 */ /* 0x000fea0003800000 */
[----:B------:R-:W3:Y:S01]  /*0700*/  S2UR UR5, SR_CgaCtaId ;  /* 0x00000000000579c3 */ /* 0x000ee20000008800 */
[----:B------:R-:W-:Y:S01]  /*0710*/  UMOV UR4, 0x400 ;  /* 0x0000040000047882 */ /* 0x000fe20000000000 */
[----:B012---:R-:W-:Y:S01]  /*0720*/  IMAD.IADD R12, R27, 0x1, -R8 ;  /* 0x000000011b0c7824 */ /* 0x007fe200078e0a08 */
[----:B---3--:R-:W-:-:S06]  /*0730*/  ULEA UR4, UR5, UR4, 0x18 ;  /* 0x0000000405047291 */ /* 0x008fcc000f8ec0ff */
[----:B------:R-:W-:-:S05]  /*0740*/  LEA R12, R12, UR4, 0x2 ;  /* 0x000000040c0c7c11 */ /* 0x000fca000f8e10ff */
[----:B------:R3:W-:Y:S02]  /*0750*/  ATOMS.POPC.INC.32 RZ, [R12+URZ] ;  /* 0x000000000cff7f8c */ /* 0x0007e4000d8000ff */
.L_x_20:
[----:B------:R-:W-:Y:S05]  /*0760*/  BSYNC.RECONVERGENT B3 ;  /* 0x0000000000037941 */ /* 0x000fea0003800200 */
.L_x_19:
[----:B------:R-:W-:Y:S04]  /*0770*/  BSSY.RECONVERGENT B3, `(.L_x_21) ;  /* 0x0000008000037945 */ /* 0x000fe80003800200 */
[----:B------:R-:W-:Y:S05]  /*0780*/  @P2 BRA `(.L_x_22) ;  /* 0x0000000000182947 */ /* 0x000fea0003800000 */
[----:B------:R-:W4:Y:S01]  /*0790*/  S2UR UR5, SR_CgaCtaId ;  /* 0x00000000000579c3 */ /* 0x000f220000008800 */
[----:B------:R-:W-:Y:S01]  /*07a0*/  UMOV UR4, 0x400 ;  /* 0x0000040000047882 */ /* 0x000fe20000000000 */
[----:B------:R-:W-:Y:S01]  /*07b0*/  IMAD.IADD R19, R19, 0x1, -R8 ;  /* 0x0000000113137824 */ /* 0x000fe200078e0a08 */
[----:B----4-:R-:W-:-:S06]  /*07c0*/  ULEA UR4, UR5, UR4, 0x18 ;  /* 0x0000000405047291 */ /* 0x010fcc000f8ec0ff */
[----:B------:R-:W-:-:S05]  /*07d0*/  LEA R19, R19, UR4, 0x2 ;  /* 0x0000000413137c11 */ /* 0x000fca000f8e10ff */
[----:B------:R4:W-:Y:S02]  /*07e0*/  ATOMS.POPC.INC.32 RZ, [R19+URZ] ;  /* 0x0000000013ff7f8c */ /* 0x0009e4000d8000ff */
.L_x_22:
[----:B------:R-:W-:Y:S05]  /*07f0*/  BSYNC.RECONVERGENT B3 ;  /* 0x0000000000037941 */ /* 0x000fea0003800200 */
.L_x_21:
[----:B------:R-:W-:Y:S04]  /*0800*/  BSSY.RECONVERGENT B3, `(.L_x_23) ;  /* 0x0000008000037945 */ /* 0x000fe80003800200 */
[----:B------:R-:W-:Y:S05]  /*0810*/  @P3 BRA `(.L_x_24) ;  /* 0x0000000000183947 */ /* 0x000fea0003800000 */
[----:B------:R-:W5:Y:S01]  /*0820*/  S2UR UR5, SR_CgaCtaId ;  /* 0x00000000000579c3 */ /* 0x000f620000008800 */
[----:B------:R-:W-:Y:S01]  /*0830*/  UMOV UR4, 0x400 ;  /* 0x0000040000047882 */ /* 0x000fe20000000000 */
[----:B------:R-:W-:Y:S01]  /*0840*/  IMAD.IADD R17, R17, 0x1, -R8 ;  /* 0x0000000111117824 */ /* 0x000fe200078e0a08 */
[----:B-----5:R-:W-:-:S06]  /*0850*/  ULEA UR4, UR5, UR4, 0x18 ;  /* 0x0000000405047291 */ /* 0x020fcc000f8ec0ff */
[----:B------:R-:W-:-:S05]  /*0860*/  LEA R17, R17, UR4, 0x2 ;  /* 0x0000000411117c11 */ /* 0x000fca000f8e10ff */
[----:B------:R0:W-:Y:S02]  /*0870*/  ATOMS.POPC.INC.32 RZ, [R17+URZ] ;  /* 0x0000000011ff7f8c */ /* 0x0001e4000d8000ff */
.L_x_24:
[----:B------:R-:W-:Y:S05]  /*0880*/  BSYNC.RECONVERGENT B3 ;  /* 0x0000000000037941 */ /* 0x000fea0003800200 */
.L_x_23:
        /* <DEDUP_REMOVED lines=8> */
.L_x_26:
[----:B------:R-:W-:Y:S05]  /*0910*/  BSYNC.RECONVERGENT B3 ;  /* 0x0000000000037941 */ /* 0x000fea0003800200 */
.L_x_25:
        /* <DEDUP_REMOVED lines=8> */
.L_x_28:
[----:B------:R-:W-:Y:S05]  /*09a0*/  BSYNC.RECONVERGENT B3 ;  /* 0x0000000000037941 */ /* 0x000fea0003800200 */
.L_x_27:
[----:B------:R-:W-:Y:S01]  /*09b0*/  VIADD R7, R7, 0x8 ;  /* 0x0000000807077836 */ /* 0x000fe20000000000 */
[----:B------:R-:W-:Y:S06]  /*09c0*/  @P6 BRA `(.L_x_29) ;  /* 0xfffffff800606947 */ /* 0x000fec000383ffff */
.L_x_12:
[----:B------:R-:W-:Y:S05]  /*09d0*/  BSYNC.RECONVERGENT B2 ;  /* 0x0000000000027941 */ /* 0x000fea0003800200 */
.L_x_11:
[----:B------:R-:W-:-:S13]  /*09e0*/  ISETP.NE.AND P0, PT, R16, RZ, PT ;  /* 0x000000ff1000720c */ /* 0x000fda0003f05270 */
[----:B------:R-:W-:Y:S05]  /*09f0*/  @!P0 BRA `(.L_x_10) ;  /* 0x0000000400a08947 */ /* 0x000fea0003800000 */
[----:B------:R-:W-:Y:S01]  /*0a00*/  ISETP.GE.U32.AND P0, PT, R16, 0x4, PT ;  /* 0x000000041000780c */ /* 0x000fe20003f06070 */
[----:B------:R-:W-:Y:S01]  /*0a10*/  BSSY.RECONVERGENT B2, `(.L_x_30) ;  /* 0x0000036000027945 */ /* 0x000fe20003800200 */
[----:B------:R-:W-:-:S11]  /*0a20*/  LOP3.LUT R10, R9, 0x3, RZ, 0xc0, !PT ;  /* 0x00000003090a7812 */ /* 0x000fd600078ec0ff */
[----:B------:R-:W-:Y:S05]  /*0a30*/  @!P0 BRA `(.L_x_31) ;  /* 0x0000000000cc8947 */ /* 0x000fea0003800000 */
[----:B------:R-:W5:Y:S02]  /*0a40*/  LDC.64 R4, c[0x0][0x388] ;  /* 0x0000e200ff047b82 */ /* 0x000f640000000a00 */
[----:B-----5:R-:W-:-:S05]  /*0a50*/  IMAD.WIDE R4, R7, 0x4, R4 ;  /* 0x0000000407047825 */ /* 0x020fca00078e0204 */
[----:B0-----:R-:W5:Y:S04]  /*0a60*/  LDG.E R11, desc[UR6][R4.64] ;  /* 0x00000006040b7981 */ /* 0x001f68000c1e1900 */
[----:B------:R-:W2:Y:S04]  /*0a70*/  LDG.E R13, desc[UR6][R4.64+0x4] ;  /* 0x00000406040d7981 */ /* 0x000ea8000c1e1900 */
[----:B------:R-:W3:Y:S04]  /*0a80*/  LDG.E R15, desc[UR6][R4.64+0x8] ;  /* 0x00000806040f7981 */ /* 0x000ee8000c1e1900 */
[----:B------:R-:W4:Y:S01]  /*0a90*/  LDG.E R17, desc[UR6][R4.64+0xc] ;  /* 0x00000c0604117981 */ /* 0x000f22000c1e1900 */
[----:B------:R-:W-:Y:S01]  /*0aa0*/  BSSY.RECONVERGENT B3, `(.L_x_32) ;  /* 0x0000010000037945 */ /* 0x000fe20003800200 */
[----:B-----5:R-:W-:-:S04]  /*0ab0*/  ISETP.GE.AND P0, PT, R11, R6, PT ;  /* 0x000000060b00720c */ /* 0x020fc80003f06270 */
[----:B------:R-:W-:Y:S02]  /*0ac0*/  ISETP.LT.OR P0, PT, R11, R8, P0 ;  /* 0x000000080b00720c */ /* 0x000fe40000701670 */
[-C--:B--2---:R-:W-:Y:S02]  /*0ad0*/  ISETP.GE.AND P1, PT, R13, R6.reuse, PT ;  /* 0x000000060d00720c */ /* 0x084fe40003f26270 */
[----:B---3--:R-:W-:Y:S02]  /*0ae0*/  ISETP.GE.AND P2, PT, R15, R6, PT ;  /* 0x000000060f00720c */ /* 0x008fe40003f46270 */
[----:B------:R-:W-:Y:S02]  /*0af0*/  ISETP.LT.OR P1, PT, R13, R8, P1 ;  /* 0x000000080d00720c */ /* 0x000fe40000f21670 */
[----:B----4-:R-:W-:Y:S02]  /*0b00*/  ISETP.GE.AND P3, PT, R17, R6, PT ;  /* 0x000000061100720c */ /* 0x010fe40003f66270 */
[----:B------:R-:W-:-:S02]  /*0b10*/  ISETP.LT.OR P2, PT, R15, R8, P2 ;  /* 0x000000080f00720c */ /* 0x000fc40001741670 */
[----:B------:R-:W-:Y:S01]  /*0b20*/  ISETP.LT.OR P3, PT, R17, R8, P3 ;  /* 0x000000081100720c */ /* 0x000fe20001f61670 */
[----:B------:R-:W-:-:S12]  /*0b30*/  @P0 BRA `(.L_x_33) ;  /* 0x0000000000180947 */ /* 0x000fd80003800000 */
[----:B------:R-:W0:Y:S01]  /*0b40*/  S2UR UR5, SR_CgaCtaId ;  /* 0x00000000000579c3 */ /* 0x000e220000008800 */
[----:B------:R-:W-:Y:S01]  /*0b50*/  UMOV UR4, 0x400 ;  /* 0x0000040000047882 */ /* 0x000fe20000000000 */
[----:B------:R-:W-:Y:S01]  /*0b60*/  IMAD.IADD R4, R11, 0x1, -R8 ;  /* 0x000000010b047824 */ /* 0x000fe200078e0a08 */
[----:B0-----:R-:W-:-:S06]  /*0b70*/  ULEA UR4, UR5, UR4, 0x18 ;  /* 0x0000000405047291 */ /* 0x001fcc000f8ec0ff */
[----:B------:R-:W-:-:S05]  /*0b80*/  LEA R4, R4, UR4, 0x2 ;  /* 0x0000000404047c11 */ /* 0x000fca000f8e10ff */
[----:B------:R0:W-:Y:S02]  /*0b90*/  ATOMS.POPC.INC.32 RZ, [R4+URZ] ;  /* 0x0000000004ff7f8c */ /* 0x0001e4000d8000ff */
.L_x_33:
[----:B------:R-:W-:Y:S05]  /*0ba0*/  BSYNC.RECONVERGENT B3 ;  /* 0x0000000000037941 */ /* 0x000fea0003800200 */
.L_x_32:
[----:B------:R-:W-:Y:S04]  /*0bb0*/  BSSY.RECONVERGENT B3, `(.L_x_34) ;  /* 0x0000008000037945 */ /* 0x000fe80003800200 */
[----:B------:R-:W-:Y:S05]  /*0bc0*/  @P1 BRA `(.L_x_35) ;  /* 0x0000000000181947 */ /* 0x000fea0003800000 */
[----:B------:R-:W2:Y:S01]  /*0bd0*/  S2UR UR5, SR_CgaCtaId ;  /* 0x00000000000579c3 */ /* 0x000ea20000008800 */
[----:B------:R-:W-:Y:S01]  /*0be0*/  UMOV UR4, 0x400 ;  /* 0x0000040000047882 */ /* 0x000fe20000000000 */
[----:B0-----:R-:W-:Y:S01]  /*0bf0*/  IMAD.IADD R4, R13, 0x1, -R8 ;  /* 0x000000010d047824 */ /* 0x001fe200078e0a08 */
[----:B--2---:R-:W-:-:S06]  /*0c00*/  ULEA UR4, UR5, UR4, 0x18 ;  /* 0x0000000405047291 */ /* 0x004fcc000f8ec0ff */
[----:B------:R-:W-:-:S05]  /*0c10*/  LEA R4, R4, UR4, 0x2 ;  /* 0x0000000404047c11 */ /* 0x000fca000f8e10ff */
[----:B------:R2:W-:Y:S02]  /*0c20*/  ATOMS.POPC.INC.32 RZ, [R4+URZ] ;  /* 0x0000000004ff7f8c */ /* 0x0005e4000d8000ff */
.L_x_35:
[----:B------:R-:W-:Y:S05]  /*0c30*/  BSYNC.RECONVERGENT B3 ;  /* 0x0000000000037941 */ /* 0x000fea0003800200 */
.L_x_34:
[----:B------:R-:W-:Y:S04]  /*0c40*/  BSSY.RECONVERGENT B3, `(.L_x_36) ;  /* 0x0000008000037945 */ /* 0x000fe80003800200 */
[----:B------:R-:W-:Y:S05]  /*0c50*/  @P2 BRA `(.L_x_37) ;  /* 0x0000000000182947 */ /* 0x000fea0003800000 */
[----:B------:R-:W3:Y:S01]  /*0c60*/  S2UR UR5, SR_CgaCtaId ;  /* 0x00000000000579c3 */ /* 0x000ee20000008800 */
[----:B------:R-:W-:Y:S01]  /*0c70*/  UMOV UR4, 0x400 ;  /* 0x0000040000047882 */ /* 0x000fe20000000000 */
[----:B0-2---:R-:W-:Y:S01]  /*0c80*/  IMAD.IADD R4, R15, 0x1, -R8 ;  /* 0x000000010f047824 */ /* 0x005fe200078e0a08 */
[----:B---3--:R-:W-:-:S06]  /*0c90*/  ULEA UR4, UR5, UR4, 0x18 ;  /* 0x0000000405047291 */ /* 0x008fcc000f8ec0ff */
[----:B------:R-:W-:-:S05]  /*0ca0*/  LEA R4, R4, UR4, 0x2 ;  /* 0x0000000404047c11 */ /* 0x000fca000f8e10ff */
[----:B------:R3:W-:Y:S02]  /*0cb0*/  ATOMS.POPC.INC.32 RZ, [R4+URZ] ;  /* 0x0000000004ff7f8c */ /* 0x0007e4000d8000ff */
.L_x_37:
[----:B------:R-:W-:Y:S05]  /*0cc0*/  BSYNC.RECONVERGENT B3 ;  /* 0x0000000000037941 */ /* 0x000fea0003800200 */
.L_x_36:
[----:B------:R-:W-:Y:S04]  /*0cd0*/  BSSY.RECONVERGENT B3, `(.L_x_38) ;  /* 0x0000008000037945 */ /* 0x000fe80003800200 */
[----:B------:R-:W-:Y:S05]  /*0ce0*/  @P3 BRA `(.L_x_39) ;  /* 0x0000000000183947 */ /* 0x000fea0003800000 */
[----:B------:R-:W4:Y:S01]  /*0cf0*/  S2UR UR5, SR_CgaCtaId ;  /* 0x00000000000579c3 */ /* 0x000f220000008800 */
[----:B------:R-:W-:Y:S01]  /*0d00*/  UMOV UR4, 0x400 ;  /* 0x0000040000047882 */ /* 0x000fe20000000000 */
[----:B0-23--:R-:W-:Y:S01]  /*0d10*/  IMAD.IADD R4, R17, 0x1, -R8 ;  /* 0x0000000111047824 */ /* 0x00dfe200078e0a08 */
[----:B----4-:R-:W-:-:S06]  /*0d20*/  ULEA UR4, UR5, UR4, 0x18 ;  /* 0x0000000405047291 */ /* 0x010fcc000f8ec0ff */
[----:B------:R-:W-:-:S05]  /*0d30*/  LEA R4, R4, UR4, 0x2 ;  /* 0x0000000404047c11 */ /* 0x000fca000f8e10ff */
[----:B------:R4:W-:Y:S02]  /*0d40*/  ATOMS.POPC.INC.32 RZ, [R4+URZ] ;  /* 0x0000000004ff7f8c */ /* 0x0009e4000d8000ff */
.L_x_39:
[----:B------:R-:W-:Y:S05]  /*0d50*/  BSYNC.RECONVERGENT B3 ;  /* 0x0000000000037941 */ /* 0x000fea0003800200 */
.L_x_38:
[----:B------:R-:W-:-:S07]  /*0d60*/  VIADD R7, R7, 0x4 ;  /* 0x0000000407077836 */ /* 0x000fce0000000000 */
.L_x_31:
[----:B------:R-:W-:Y:S05]  /*0d70*/  BSYNC.RECONVERGENT B2 ;  /* 0x0000000000027941 */ /* 0x000fea0003800200 */
.L_x_30:
[----:B------:R-:W-:-:S13]  /*0d80*/  ISETP.NE.AND P0, PT, R10, RZ, PT ;  /* 0x000000ff0a00720c */ /* 0x000fda0003f05270 */
[----:B------:R-:W-:Y:S05]  /*0d90*/  @!P0 BRA `(.L_x_10) ;  /* 0x0000000000b88947 */ /* 0x000fea0003800000 */
[----:B------:R-:W-:Y:S01]  /*0da0*/  ISETP.NE.AND P0, PT, R10, 0x1, PT ;  /* 0x000000010a00780c */ /* 0x000fe20003f05270 */
[----:B------:R-:W-:-:S12]  /*0db0*/  BSSY.RECONVERGENT B2, `(.L_x_40) ;  /* 0x000001d000027945 */ /* 0x000fd80003800200 */
[----:B------:R-:W-:Y:S05]  /*0dc0*/  @!P0 BRA `(.L_x_41) ;  /* 0x00000000006c8947 */ /* 0x000fea0003800000 */
[----:B0-234-:R-:W0:Y:S02]  /*0dd0*/  LDC.64 R4, c[0x0][0x388] ;  /* 0x0000e200ff047b82 */ /* 0x01de240000000a00 */
[----:B0-----:R-:W-:-:S05]  /*0de0*/  IMAD.WIDE R4, R7, 0x4, R4 ;  /* 0x0000000407047825 */ /* 0x001fca00078e0204 */
[----:B------:R-:W2:Y:S04]  /*0df0*/  LDG.E R11, desc[UR6][R4.64] ;  /* 0x00000006040b7981 */ /* 0x000ea8000c1e1900 */
[----:B------:R-:W3:Y:S01]  /*0e00*/  LDG.E R13, desc[UR6][R4.64+0x4] ;  /* 0x00000406040d7981 */ /* 0x000ee2000c1e1900 */
[----:B------:R-:W-:Y:S01]  /*0e10*/  BSSY.RECONVERGENT B3, `(.L_x_42) ;  /* 0x000000c000037945 */ /* 0x000fe20003800200 */
[----:B--2---:R-:W-:-:S04]  /*0e20*/  ISETP.GE.AND P0, PT, R11, R6, PT ;  /* 0x000000060b00720c */ /* 0x004fc80003f06270 */
[----:B------:R-:W-:Y:S02]  /*0e30*/  ISETP.LT.OR P0, PT, R11, R8, P0 ;  /* 0x000000080b00720c */ /* 0x000fe40000701670 */
[----:B---3--:R-:W-:-:S04]  /*0e40*/  ISETP.GE.AND P1, PT, R13, R6, PT ;  /* 0x000000060d00720c */ /* 0x008fc80003f26270 */
[----:B------:R-:W-:-:S07]  /*0e50*/  ISETP.LT.OR P1, PT, R13, R8, P1 ;  /* 0x000000080d00720c */ /* 0x000fce0000f21670 */
[----:B------:R-:W-:Y:S06]  /*0e60*/  @P0 BRA `(.L_x_43) ;  /* 0x0000000000180947 */ /* 0x000fec0003800000 */
[----:B------:R-:W0:Y:S01]  /*0e70*/  S2UR UR5, SR_CgaCtaId ;  /* 0x00000000000579c3 */ /* 0x000e220000008800 */
[----:B------:R-:W-:Y:S01]  /*0e80*/  UMOV UR4, 0x400 ;  /* 0x0000040000047882 */ /* 0x000fe20000000000 */
[----:B------:R-:W-:Y:S01]  /*0e90*/  IMAD.IADD R4, R11, 0x1, -R8 ;  /* 0x000000010b047824 */ /* 0x000fe200078e0a08 */
[----:B0-----:R-:W-:-:S06]  /*0ea0*/  ULEA UR4, UR5, UR4, 0x18 ;  /* 0x0000000405047291 */ /* 0x001fcc000f8ec0ff */
[----:B------:R-:W-:-:S05]  /*0eb0*/  LEA R4, R4, UR4, 0x2 ;  /* 0x0000000404047c11 */ /* 0x000fca000f8e10ff */
[----:B------:R0:W-:Y:S02]  /*0ec0*/  ATOMS.POPC.INC.32 RZ, [R4+URZ] ;  /* 0x0000000004ff7f8c */ /* 0x0001e4000d8000ff */
.L_x_43:
[----:B------:R-:W-:Y:S05]  /*0ed0*/  BSYNC.RECONVERGENT B3 ;  /* 0x0000000000037941 */ /* 0x000fea0003800200 */
.L_x_42:
        /* <DEDUP_REMOVED lines=8> */
.L_x_45:
[----:B------:R-:W-:Y:S05]  /*0f60*/  BSYNC.RECONVERGENT B3 ;  /* 0x0000000000037941 */ /* 0x000fea0003800200 */
.L_x_44:
[----:B------:R-:W-:-:S07]  /*0f70*/  VIADD R7, R7, 0x2 ;  /* 0x0000000207077836 */ /* 0x000fce0000000000 */
.L_x_41:
[----:B------:R-:W-:Y:S05]  /*0f80*/  BSYNC.RECONVERGENT B2 ;  /* 0x0000000000027941 */ /* 0x000fea0003800200 */
.L_x_40:
[----:B------:R-:W-:-:S04]  /*0f90*/  LOP3.LUT R9, R9, 0x1, RZ, 0xc0, !PT ;  /* 0x0000000109097812 */ /* 0x000fc800078ec0ff */
[----:B------:R-:W-:-:S13]  /*0fa0*/  ISETP.NE.U32.AND P0, PT, R9, 0x1, PT ;  /* 0x000000010900780c */ /* 0x000fda0003f05070 */
[----:B------:R-:W-:Y:S05]  /*0fb0*/  @P0 BRA `(.L_x_10) ;  /* 0x0000000000300947 */ /* 0x000fea0003800000 */
[----:B0-234-:R-:W0:Y:S02]  /*0fc0*/  LDC.64 R4, c[0x0][0x388] ;  /* 0x0000e200ff047b82 */ /* 0x01de240000000a00 */
[----:B0-----:R-:W-:-:S06]  /*0fd0*/  IMAD.WIDE R4, R7, 0x4, R4 ;  /* 0x0000000407047825 */ /* 0x001fcc00078e0204 */
[----:B------:R-:W2:Y:S02]  /*0fe0*/  LDG.E R5, desc[UR6][R4.64] ;  /* 0x0000000604057981 */ /* 0x000ea4000c1e1900 */
[----:B--2---:R-:W-:-:S04]  /*0ff0*/  ISETP.GE.AND P0, PT, R5, R6, PT ;  /* 0x000000060500720c */ /* 0x004fc80003f06270 */
[----:B------:R-:W-:-:S13]  /*1000*/  ISETP.LT.OR P0, PT, R5, R8, P0 ;  /* 0x000000080500720c */ /* 0x000fda0000701670 */
[----:B------:R-:W-:Y:S05]  /*1010*/  @P0 BRA `(.L_x_10) ;  /* 0x0000000000180947 */ /* 0x000fea0003800000 */
[----:B------:R-:W0:Y:S01]  /*1020*/  S2UR UR5, SR_CgaCtaId ;  /* 0x00000000000579c3 */ /* 0x000e220000008800 */
[----:B------:R-:W-:Y:S01]  /*1030*/  UMOV UR4, 0x400 ;  /* 0x0000040000047882 */ /* 0x000fe20000000000 */
[----:B------:R-:W-:Y:S01]  /*1040*/  IMAD.IADD R8, R5, 0x1, -R8 ;  /* 0x0000000105087824 */ /* 0x000fe200078e0a08 */
[----:B0-----:R-:W-:-:S06]  /*1050*/  ULEA UR4, UR5, UR4, 0x18 ;  /* 0x0000000405047291 */ /* 0x001fcc000f8ec0ff */
[----:B------:R-:W-:-:S05]  /*1060*/  LEA R8, R8, UR4, 0x2 ;  /* 0x0000000408087c11 */ /* 0x000fca000f8e10ff */
[----:B------:R0:W-:Y:S02]  /*1070*/  ATOMS.POPC.INC.32 RZ, [R8+URZ] ;  /* 0x0000000008ff7f8c */ /* 0x0001e4000d8000ff */
.L_x_10:
[----:B------:R-:W-:Y:S05]  /*1080*/  BSYNC.RECONVERGENT B0 ;  /* 0x0000000000007941 */ /* 0x000fea0003800200 */
.L_x_9:
[----:B0-234-:R-:W0:Y:S01]  /*1090*/  LDC.64 R4, c[0x0][0x3a8] ;  /* 0x0000ea00ff047b82 */ /* 0x01de220000000a00 */
[----:B------:R-:W-:Y:S02]  /*10a0*/  IMAD.MOV.U32 R7, RZ, RZ, -0x1 ;  /* 0xffffffffff077424 */ /* 0x000fe400078e00ff */
[----:B0-----:R-:W-:-:S05]  /*10b0*/  IMAD.WIDE R4, R2, 0x4, R4 ;  /* 0x0000000402047825 */ /* 0x001fca00078e0204 */
[----:B------:R0:W5:Y:S02]  /*10c0*/  ATOMG.E.EXCH.STRONG.GPU PT, RZ, desc[UR6][R4.64], R7 ;  /* 0x8000000704ff79a8 */ /* 0x000164000c1ef106 */
.L_x_8:
[----:B------:R-:W-:Y:S05]  /*10d0*/  BSYNC.RECONVERGENT B1 ;  /* 0x0000000000017941 */ /* 0x000fea0003800200 */
.L_x_7:
[----:B------:R-:W2:Y:S01]  /*10e0*/  LDCU UR9, c[0x0][0x3a4] ;  /* 0x00007480ff0977ac */ /* 0x000ea20008000800 */
[----:B------:R-:W-:Y:S01]  /*10f0*/  BAR.SYNC.DEFER_BLOCKING 0x0 ;  /* 0x0000000000007b1d */ /* 0x000fe20000010000 */
[----:B--2---:R-:W-:-:S13]  /*1100*/  ISETP.GE.AND P0, PT, R0, UR9, PT ;  /* 0x0000000900007c0c */ /* 0x004fda000bf06270 */
[----:B------:R-:W-:Y:S05]  /*1110*/  @P0 EXIT ;  /* 0x000000000000094d */ /* 0x000fea0003800000 */
[----:B------:R-:W2:Y:S01]  /*1120*/  S2UR UR5, SR_CgaCtaId ;  /* 0x00000000000579c3 */ /* 0x000ea20000008800 */
[----:B------:R-:W-:Y:S01]  /*1130*/  UMOV UR4, 0x400 ;  /* 0x0000040000047882 */ /* 0x000fe20000000000 */
[----:B------:R-:W3:Y:S06]  /*1140*/  LDCU UR8, c[0x0][0x3a0] ;  /* 0x00007400ff0877ac */ /* 0x000eec0008000800 */
[----:B0-----:R-:W0:Y:S01]  /*1150*/  LDC.64 R6, c[0x0][0x3a8] ;  /* 0x0000ea00ff067b82 */ /* 0x001e220000000a00 */
[----:B--23--:R-:W-:-:S12]  /*1160*/  ULEA UR4, UR5, UR4, 0x18 ;  /* 0x0000000405047291 */ /* 0x00cfd8000f8ec0ff */
.L_x_46:
[C---:B------:R-:W-:Y:S01]  /*1170*/  LEA R2, R0.reuse, UR4, 0x2 ;  /* 0x0000000400027c11 */ /* 0x040fe2000f8e10ff */
[----:B--2---:R-:W-:-:S05]  /*1180*/  VIADD R5, R0, UR8 ;  /* 0x0000000800057c36 */ /* 0x004fca0008000000 */
[----:B------:R-:W2:Y:S01]  /*1190*/  LDS R2, [R2] ;  /* 0x0000000002027984 */ /* 0x000ea20000000800 */
[----:B------:R-:W-:Y:S02]  /*11a0*/  IMAD.IADD R0, R3, 0x1, R0 ;  /* 0x0000000103007824 */ /* 0x000fe400078e0200 */
[----:B0-----:R-:W-:-:S03]  /*11b0*/  IMAD.WIDE R4, R5, 0x4, R6 ;  /* 0x0000000405047825 */ /* 0x001fc600078e0206 */
[----:B------:R-:W-:Y:S01]  /*11c0*/  ISETP.GE.AND P0, PT, R0, UR9, PT ;  /* 0x0000000900007c0c */ /* 0x000fe2000bf06270 */
[----:B--2---:R-:W-:-:S05]  /*11d0*/  IMAD.MOV R9, RZ, RZ, -R2 ;  /* 0x000000ffff097224 */ /* 0x004fca00078e0a02 */
[----:B------:R2:W-:Y:S07]  /*11e0*/  REDG.E.ADD.STRONG.GPU desc[UR6][R4.64], R9 ;  /* 0x000000090400798e */ /* 0x0005ee000c12e106 */
[----:B------:R-:W-:Y:S05]  /*11f0*/  @!P0 BRA `(.L_x_46) ;  /* 0xfffffffc00dc8947 */ /* 0x000fea000383ffff */
[----:B------:R-:W-:Y:S05]  /*1200*/  EXIT ;  /* 0x000000000000794d */ /* 0x000fea0003800000 */
.L_x_47:
        /* <DEDUP_REMOVED lines=15> */
.L_x_124:


//--------------------- .text._Z25remove_active_nodes_csr_2PKiS0_PiS0_i --------------------------
	.section	.text._Z25remove_active_nodes_csr_2PKiS0_PiS0_i,"ax",@progbits
	.align	128
        .global         _Z25remove_active_nodes_csr_2PKiS0_PiS0_i
        .type           _Z25remove_active_nodes_csr_2PKiS0_PiS0_i,@function
        .size           _Z25remove_active_nodes_csr_2PKiS0_PiS0_i,(.L_x_125 - _Z25remove_active_nodes_csr_2PKiS0_PiS0_i)
        .other          _Z25remove_active_nodes_csr_2PKiS0_PiS0_i,@"STO_CUDA_ENTRY STV_DEFAULT"
_Z25remove_active_nodes_csr_2PKiS0_PiS0_i:
.text._Z25remove_active_nodes_csr_2PKiS0_PiS0_i:
        /* <DEDUP_REMOVED lines=9> */
[----:B------:R-:W1:Y:S07]  /*0090*/  LDCU.64 UR4, c[0x0][0x358] ;  /* 0x00006b00ff0477ac */ /* 0x000e6e0008000a00 */
[----:B------:R-:W2:Y:S01]  /*00a0*/  LDC.64 R8, c[0x0][0x380] ;  /* 0x0000e000ff087b82 */ /* 0x000ea20000000a00 */
[----:B0-----:R-:W-:-:S07]  /*00b0*/  IMAD.WIDE R4, R3, 0x4, R4 ;  /* 0x0000000403047825 */ /* 0x001fce00078e0204 */
[----:B------:R-:W0:Y:S01]  /*00c0*/  LDC.64 R2, c[0x0][0x390] ;  /* 0x0000e400ff027b82 */ /* 0x000e220000000a00 */
[----:B-1----:R-:W0:Y:S01]  /*00d0*/  LDG.E R5, desc[UR4][R4.64] ;  /* 0x0000000404057981 */ /* 0x002e22000c1e1900 */
[----:B------:R-:W-:Y:S01]  /*00e0*/  MOV R0, 0xffffffff ;  /* 0xffffffff00007802 */ /* 0x000fe20000000f00 */
[----:B0-----:R-:W-:-:S04]  /*00f0*/  IMAD.WIDE R6, R5, 0x4, R2 ;  /* 0x0000000405067825 */ /* 0x001fc800078e0202 */
[----:B--2---:R-:W-:Y:S01]  /*0100*/  IMAD.WIDE R8, R5, 0x4, R8 ;  /* 0x0000000405087825 */ /* 0x004fe200078e0208 */
[----:B------:R0:W-:Y:S04]  /*0110*/  STG.E desc[UR4][R6.64], R0 ;  /* 0x0000000006007986 */ /* 0x0001e8000c101904 */
[----:B------:R-:W2:Y:S04]  /*0120*/  LDG.E R10, desc[UR4][R8.64] ;  /* 0x00000004080a7981 */ /* 0x000ea8000c1e1900 */
[----:B------:R-:W2:Y:S02]  /*0130*/  LDG.E R12, desc[UR4][R8.64+0x4] ;  /* 0x00000404080c7981 */ /* 0x000ea4000c1e1900 */
[----:B--2---:R-:W-:-:S13]  /*0140*/  ISETP.GE.AND P0, PT, R10, R12, PT ;  /* 0x0000000c0a00720c */ /* 0x004fda0003f06270 */
[----:B0-----:R-:W-:Y:S05]  /*0150*/  @P0 EXIT ;  /* 0x000000000000094d */ /* 0x001fea0003800000 */
[----:B------:R-:W-:Y:S01]  /*0160*/  MOV R9, R10 ;  /* 0x0000000a00097202 */ /* 0x000fe20000000f00 */
[----:B------:R-:W-:Y:S03]  /*0170*/  BSSY.RECONVERGENT B0, `(.L_x_48) ;  /* 0x0000041000007945 */ /* 0x000fe60003800200 */
[CC--:B------:R-:W-:Y:S02]  /*0180*/  IADD3 R8, PT, PT, R12.reuse, -R9.reuse, RZ ;  /* 0x800000090c087210 */ /* 0x0c0fe40007ffe0ff */
[----:B------:R-:W-:Y:S02]  /*0190*/  IADD3 R12, PT, PT, -R12, R9, RZ ;  /* 0x000000090c0c7210 */ /* 0x000fe40007ffe1ff */
[----:B------:R-:W-:Y:S02]  /*01a0*/  LOP3.LUT R11, R8, 0xf, RZ, 0xc0, !PT ;  /* 0x0000000f080b7812 */ /* 0x000fe400078ec0ff */
[----:B------:R-:W-:-:S02]  /*01b0*/  ISETP.GT.U32.AND P1, PT, R12, -0x10, PT ;  /* 0xfffffff00c00780c */ /* 0x000fc40003f24070 */
[----:B------:R-:W-:-:S11]  /*01c0*/  ISETP.NE.AND P0, PT, R11, RZ, PT ;  /* 0x000000ff0b00720c */ /* 0x000fd60003f05270 */
[----:B------:R-:W-:Y:S05]  /*01d0*/  @P1 BRA `(.L_x_49) ;  /* 0x0000000000e81947 */ /* 0x000fea0003800000 */
[----:B------:R-:W0:Y:S01]  /*01e0*/  LDC.64 R4, c[0x0][0x388] ;  /* 0x0000e200ff047b82 */ /* 0x000e220000000a00 */
[----:B------:R-:W-:-:S04]  /*01f0*/  LOP3.LUT R10, R8, 0xfffffff0, RZ, 0xc0, !PT ;  /* 0xfffffff0080a7812 */ /* 0x000fc800078ec0ff */
[----:B------:R-:W-:Y:S02]  /*0200*/  IADD3 R10, PT, PT, -R10, RZ, RZ ;  /* 0x000000ff0a0a7210 */ /* 0x000fe40007ffe1ff */
[----:B0-----:R-:W-:-:S04]  /*0210*/  IADD3 R4, P1, PT, R4, 0x20, RZ ;  /* 0x0000002004047810 */ /* 0x001fc80007f3e0ff */
[----:B------:R-:W-:-:S09]  /*0220*/  IADD3.X R5, PT, PT, RZ, R5, RZ, P1, !PT ;  /* 0x00000005ff057210 */ /* 0x000fd20000ffe4ff */
.L_x_50:
[----:B------:R-:W-:-:S05]  /*0230*/  IMAD.WIDE R6, R9, 0x4, R4 ;  /* 0x0000000409067825 */ /* 0x000fca00078e0204 */
[----:B0-----:R-:W2:Y:S02]  /*0240*/  LDG.E R13, desc[UR4][R6.64+-0x20] ;  /* 0xffffe004060d7981 */ /* 0x001ea4000c1e1900 */
[----:B--2---:R-:W-:-:S05]  /*0250*/  IMAD.WIDE R12, R13, 0x4, R2 ;  /* 0x000000040d0c7825 */ /* 0x004fca00078e0202 */
[----:B------:R0:W-:Y:S04]  /*0260*/  REDG.E.ADD.STRONG.GPU desc[UR4][R12.64], R0 ;  /* 0x000000000c00798e */ /* 0x0001e8000c12e104 */
[----:B------:R-:W2:Y:S02]  /*0270*/  LDG.E R15, desc[UR4][R6.64+-0x1c] ;  /* 0xffffe404060f7981 */ /* 0x000ea4000c1e1900 */
[----:B--2---:R-:W-:-:S05]  /*0280*/  IMAD.WIDE R14, R15, 0x4, R2 ;  /* 0x000000040f0e7825 */ /* 0x004fca00078e0202 */
[----:B------:R1:W-:Y:S04]  /*0290*/  REDG.E.ADD.STRONG.GPU desc[UR4][R14.64], R0 ;  /* 0x000000000e00798e */ /* 0x0003e8000c12e104 */
[----:B------:R-:W2:Y:S02]  /*02a0*/  LDG.E R17, desc[UR4][R6.64+-0x18] ;  /* 0xffffe80406117981 */ /* 0x000ea4000c1e1900 */
[----:B--2---:R-:W-:-:S05]  /*02b0*/  IMAD.WIDE R16, R17, 0x4, R2 ;  /* 0x0000000411107825 */ /* 0x004fca00078e0202 */
[----:B------:R2:W-:Y:S04]  /*02c0*/  REDG.E.ADD.STRONG.GPU desc[UR4][R16.64], R0 ;  /* 0x000000001000798e */ /* 0x0005e8000c12e104 */
[----:B------:R-:W3:Y:S02]  /*02d0*/  LDG.E R19, desc[UR4][R6.64+-0x14] ;  /* 0xffffec0406137981 */ /* 0x000ee4000c1e1900 */
[----:B---3--:R-:W-:-:S05]  /*02e0*/  IMAD.WIDE R18, R19, 0x4, R2 ;  /* 0x0000000413127825 */ /* 0x008fca00078e0202 */
[----:B------:R3:W-:Y:S04]  /*02f0*/  REDG.E.ADD.STRONG.GPU desc[UR4][R18.64], R0 ;  /* 0x000000001200798e */ /* 0x0007e8000c12e104 */
[----:B------:R-:W0:Y:S02]  /*0300*/  LDG.E R21, desc[UR4][R6.64+-0x10] ;  /* 0xfffff00406157981 */ /* 0x000e24000c1e1900 */
[----:B0-----:R-:W-:-:S05]  /*0310*/  IMAD.WIDE R12, R21, 0x4, R2 ;  /* 0x00000004150c7825 */ /* 0x001fca00078e0202 */
[----:B------:R0:W-:Y:S04]  /*0320*/  REDG.E.ADD.STRONG.GPU desc[UR4][R12.64], R0 ;  /* 0x000000000c00798e */ /* 0x0001e8000c12e104 */
[----:B------:R-:W1:Y:S02]  /*0330*/  LDG.E R21, desc[UR4][R6.64+-0xc] ;  /* 0xfffff40406157981 */ /* 0x000e64000c1e1900 */
[----:B-1----:R-:W-:-:S05]  /*0340*/  IMAD.WIDE R14, R21, 0x4, R2 ;  /* 0x00000004150e7825 */ /* 0x002fca00078e0202 */
        /* <DEDUP_REMOVED lines=25> */
[----:B------:R-:W2:Y:S01]  /*04e0*/  LDG.E R21, desc[UR4][R6.64+0x18] ;  /* 0x0000180406157981 */ /* 0x000ea2000c1e1900 */
[----:B------:R-:W-:Y:S01]  /*04f0*/  IADD3 R10, PT, PT, R10, 0x10, RZ ;  /* 0x000000100a0a7810 */ /* 0x000fe20007ffe0ff */
[----:B--2---:R-:W-:-:S05]  /*0500*/  IMAD.WIDE R16, R21, 0x4, R2 ;  /* 0x0000000415107825 */ /* 0x004fca00078e0202 */
[----:B------:R0:W-:Y:S04]  /*0510*/  REDG.E.ADD.STRONG.GPU desc[UR4][R16.64], R0 ;  /* 0x000000001000798e */ /* 0x0001e8000c12e104 */
[----:B------:R-:W3:Y:S01]  /*0520*/  LDG.E R21, desc[UR4][R6.64+0x1c] ;  /* 0x00001c0406157981 */ /* 0x000ee2000c1e1900 */
[----:B------:R-:W-:Y:S02]  /*0530*/  ISETP.NE.AND P1, PT, R10, RZ, PT ;  /* 0x000000ff0a00720c */ /* 0x000fe40003f25270 */
[----:B------:R-:W-:Y:S01]  /*0540*/  IADD3 R9, PT, PT, R9, 0x10, RZ ;  /* 0x0000001009097810 */ /* 0x000fe20007ffe0ff */
[----:B---3--:R-:W-:-:S05]  /*0550*/  IMAD.WIDE R18, R21, 0x4, R2 ;  /* 0x0000000415127825 */ /* 0x008fca00078e0202 */
[----:B------:R0:W-:Y:S05]  /*0560*/  REDG.E.ADD.STRONG.GPU desc[UR4][R18.64], R0 ;  /* 0x000000001200798e */ /* 0x0001ea000c12e104 */
[----:B------:R-:W-:Y:S05]  /*0570*/  @P1 BRA `(.L_x_50) ;  /* 0xfffffffc002c1947 */ /* 0x000fea000383ffff */
.L_x_49:
[----:B------:R-:W-:Y:S05]  /*0580*/  BSYNC.RECONVERGENT B0 ;  /* 0x0000000000007941 */ /* 0x000fea0003800200 */
.L_x_48:
[----:B------:R-:W-:Y:S05]  /*0590*/  @!P0 EXIT ;  /* 0x000000000000894d */ /* 0x000fea0003800000 */
[----:B------:R-:W-:Y:S01]  /*05a0*/  ISETP.GE.U32.AND P0, PT, R11, 0x8, PT ;  /* 0x000000080b00780c */ /* 0x000fe20003f06070 */
[----:B------:R-:W-:Y:S01]  /*05b0*/  BSSY.RECONVERGENT B0, `(.L_x_51) ;  /* 0x000001f000007945 */ /* 0x000fe20003800200 */
[----:B0-----:R-:W-:-:S04]  /*05c0*/  LOP3.LUT R16, R8, 0x7, RZ, 0xc0, !PT ;  /* 0x0000000708107812 */ /* 0x001fc800078ec0ff */
[----:B------:R-:W-:-:S07]  /*05d0*/  ISETP.NE.AND P1, PT, R16, RZ, PT ;  /* 0x000000ff1000720c */ /* 0x000fce0003f25270 */
[----:B------:R-:W-:Y:S06]  /*05e0*/  @!P0 BRA `(.L_x_52) ;  /* 0x00000000006c8947 */ /* 0x000fec0003800000 */
[----:B------:R-:W0:Y:S02]  /*05f0*/  LDC.64 R4, c[0x0][0x388] ;  /* 0x0000e200ff047b82 */ /* 0x000e240000000a00 */
[----:B0-----:R-:W-:-:S05]  /*0600*/  IMAD.WIDE R4, R9, 0x4, R4 ;  /* 0x0000000409047825 */ /* 0x001fca00078e0204 */
[----:B------:R-:W2:Y:S02]  /*0610*/  LDG.E R7, desc[UR4][R4.64] ;  /* 0x0000000404077981 */ /* 0x000ea4000c1e1900 */
        /* <DEDUP_REMOVED lines=22> */
[----:B------:R0:W-:Y:S01]  /*0780*/  REDG.E.ADD.STRONG.GPU desc[UR4][R14.64], R0 ;  /* 0x000000000e00798e */ /* 0x0001e2000c12e104 */
[----:B------:R-:W-:-:S07]  /*0790*/  IADD3 R9, PT, PT, R9, 0x8, RZ ;  /* 0x0000000809097810 */ /* 0x000fce0007ffe0ff */
.L_x_52:
[----:B------:R-:W-:Y:S05]  /*07a0*/  BSYNC.RECONVERGENT B0 ;  /* 0x0000000000007941 */ /* 0x000fea0003800200 */
.L_x_51:
[----:B------:R-:W-:Y:S05]  /*07b0*/  @!P1 EXIT ;  /* 0x000000000000994d */ /* 0x000fea0003800000 */
[----:B------:R-:W-:Y:S01]  /*07c0*/  ISETP.GE.U32.AND P0, PT, R16, 0x4, PT ;  /* 0x000000041000780c */ /* 0x000fe20003f06070 */
[----:B------:R-:W-:Y:S01]  /*07d0*/  BSSY.RECONVERGENT B0, `(.L_x_53) ;  /* 0x0000013000007945 */ /* 0x000fe20003800200 */
[----:B------:R-:W-:-:S04]  /*07e0*/  LOP3.LUT R8, R8, 0x3, RZ, 0xc0, !PT ;  /* 0x0000000308087812 */ /* 0x000fc800078ec0ff */
        /* <DEDUP_REMOVED lines=15> */
[----:B------:R1:W-:Y:S01]  /*08e0*/  REDG.E.ADD.STRONG.GPU desc[UR4][R12.64], R0 ;  /* 0x000000000c00798e */ /* 0x0003e2000c12e104 */
[----:B------:R-:W-:-:S07]  /*08f0*/  IADD3 R9, PT, PT, R9, 0x4, RZ ;  /* 0x0000000409097810 */ /* 0x000fce0007ffe0ff */
.L_x_54:
[----:B------:R-:W-:Y:S05]  /*0900*/  BSYNC.RECONVERGENT B0 ;  /* 0x0000000000007941 */ /* 0x000fea0003800200 */
.L_x_53:
[----:B------:R-:W-:Y:S05]  /*0910*/  @!P1 EXIT ;  /* 0x000000000000994d */ /* 0x000fea0003800000 */
[----:B01----:R-:W0:Y:S01]  /*0920*/  LDC.64 R10, c[0x0][0x388] ;  /* 0x0000e200ff0a7b82 */ /* 0x003e220000000a00 */
[----:B------:R-:W-:-:S07]  /*0930*/  IADD3 R8, PT, PT, -R8, RZ, RZ ;  /* 0x000000ff08087210 */ /* 0x000fce0007ffe1ff */
.L_x_55:
[----:B0-----:R-:W-:-:S06]  /*0940*/  IMAD.WIDE R4, R9, 0x4, R10 ;  /* 0x0000000409047825 */ /* 0x001fcc00078e020a */
[----:B------:R-:W2:Y:S01]  /*0950*/  LDG.E R5, desc[UR4][R4.64] ;  /* 0x0000000404057981 */ /* 0x000ea2000c1e1900 */
[----:B------:R-:W-:-:S04]  /*0960*/  IADD3 R8, PT, PT, R8, 0x1, RZ ;  /* 0x0000000108087810 */ /* 0x000fc80007ffe0ff */
[----:B------:R-:W-:Y:S02]  /*0970*/  ISETP.NE.AND P0, PT, R8, RZ, PT ;  /* 0x000000ff0800720c */ /* 0x000fe40003f05270 */
[----:B------:R-:W-:Y:S01]  /*0980*/  IADD3 R9, PT, PT, R9, 0x1, RZ ;  /* 0x0000000109097810 */ /* 0x000fe20007ffe0ff */
[----:B-12---:R-:W-:-:S05]  /*0990*/  IMAD.WIDE R6, R5, 0x4, R2 ;  /* 0x0000000405067825 */ /* 0x006fca00078e0202 */
[----:B------:R1:W-:Y:S05]  /*09a0*/  REDG.E.ADD.STRONG.GPU desc[UR4][R6.64], R0 ;  /* 0x000000000600798e */ /* 0x0003ea000c12e104 */
[----:B------:R-:W-:Y:S05]  /*09b0*/  @P0 BRA `(.L_x_55) ;  /* 0xfffffffc00e00947 */ /* 0x000fea000383ffff */
[----:B------:R-:W-:Y:S05]  /*09c0*/  EXIT ;  /* 0x000000000000794d */ /* 0x000fea0003800000 */
.L_x_56:
        /* <DEDUP_REMOVED lines=11> */
.L_x_125:


//--------------------- .text._Z23remove_active_nodes_csrPKiS0_PiS0_i --------------------------
	.section	.text._Z23remove_active_nodes_csrPKiS0_PiS0_i,"ax",@progbits
	.align	128
        .global         _Z23remove_active_nodes_csrPKiS0_PiS0_i
        .type           _Z23remove_active_nodes_csrPKiS0_PiS0_i,@function
        .size           _Z23remove_active_nodes_csrPKiS0_PiS0_i,(.L_x_126 - _Z23remove_active_nodes_csrPKiS0_PiS0_i)
        .other          _Z23remove_active_nodes_csrPKiS0_PiS0_i,@"STO_CUDA_ENTRY STV_DEFAULT"
_Z23remove_active_nodes_csrPKiS0_PiS0_i:
.text._Z23remove_active_nodes_csrPKiS0_PiS0_i:
        /* <DEDUP_REMOVED lines=10> */
[----:B------:R-:W2:Y:S08]  /*00a0*/  LDC.64 R8, c[0x0][0x390] ;  /* 0x0000e400ff087b82 */ /* 0x000eb00000000a00 */
[----:B------:R-:W3:Y:S01]  /*00b0*/  LDC.64 R6, c[0x0][0x380] ;  /* 0x0000e000ff067b82 */ /* 0x000ee20000000a00 */
[----:B0-----:R-:W-:-:S06]  /*00c0*/  IMAD.WIDE R2, R5, 0x4, R2 ;  /* 0x0000000405027825 */ /* 0x001fcc00078e0202 */
[----:B-1----:R-:W2:Y:S01]  /*00d0*/  LDG.E R3, desc[UR4][R2.64] ;  /* 0x0000000402037981 */ /* 0x002ea2000c1e1900 */
[----:B------:R-:W-:Y:S01]  /*00e0*/  MOV R15, 0xffffffff ;  /* 0xffffffff000f7802 */ /* 0x000fe20000000f00 */
[----:B--2---:R-:W-:-:S04]  /*00f0*/  IMAD.WIDE R4, R3, 0x4, R8 ;  /* 0x0000000403047825 */ /* 0x004fc800078e0208 */
[----:B---3--:R-:W-:Y:S01]  /*0100*/  IMAD.WIDE R6, R3, 0x4, R6 ;  /* 0x0000000403067825 */ /* 0x008fe200078e0206 */
[----:B------:R0:W-:Y:S04]  /*0110*/  STG.E desc[UR4][R4.64], R15 ;  /* 0x0000000f04007986 */ /* 0x0001e8000c101904 */
[----:B------:R-:W2:Y:S04]  /*0120*/  LDG.E R0, desc[UR4][R6.64] ;  /* 0x0000000406007981 */ /* 0x000ea8000c1e1900 */
[----:B------:R-:W2:Y:S02]  /*0130*/  LDG.E R11, desc[UR4][R6.64+0x4] ;  /* 0x00000404060b7981 */ /* 0x000ea4000c1e1900 */
[----:B--2---:R-:W-:-:S13]  /*0140*/  ISETP.GE.AND P0, PT, R0, R11, PT ;  /* 0x0000000b0000720c */ /* 0x004fda0003f06270 */
[----:B0-----:R-:W-:Y:S05]  /*0150*/  @P0 EXIT ;  /* 0x000000000000094d */ /* 0x001fea0003800000 */
[----:B------:R-:W0:Y:S02]  /*0160*/  LDC.64 R10, c[0x0][0x388] ;  /* 0x0000e200ff0a7b82 */ /* 0x000e240000000a00 */
.L_x_57:
[----:B0-----:R-:W-:-:S06]  /*0170*/  IMAD.WIDE R2, R0, 0x4, R10 ;  /* 0x0000000400027825 */ /* 0x001fcc00078e020a */
[----:B------:R-:W2:Y:S02]  /*0180*/  LDG.E R3, desc[UR4][R2.64] ;  /* 0x0000000402037981 */ /* 0x000ea4000c1e1900 */
[----:B--2---:R-:W-:-:S05]  /*0190*/  IMAD.WIDE R4, R3, 0x4, R8 ;  /* 0x0000000403047825 */ /* 0x004fca00078e0208 */
[----:B------:R1:W-:Y:S04]  /*01a0*/  REDG.E.ADD.STRONG.GPU desc[UR4][R4.64], R15 ;  /* 0x0000000f0400798e */ /* 0x0003e8000c12e104 */
[----:B------:R-:W2:Y:S01]  /*01b0*/  LDG.E R13, desc[UR4][R6.64+0x4] ;  /* 0x00000404060d7981 */ /* 0x000ea2000c1e1900 */
[----:B------:R-:W-:-:S04]  /*01c0*/  IADD3 R0, PT, PT, R0, 0x1, RZ ;  /* 0x0000000100007810 */ /* 0x000fc80007ffe0ff */
[----:B--2---:R-:W-:-:S13]  /*01d0*/  ISETP.GE.AND P0, PT, R0, R13, PT ;  /* 0x0000000d0000720c */ /* 0x004fda0003f06270 */
[----:B-1----:R-:W-:Y:S05]  /*01e0*/  @!P0 BRA `(.L_x_57) ;  /* 0xfffffffc00e08947 */ /* 0x002fea000383ffff */
[----:B------:R-:W-:Y:S05]  /*01f0*/  EXIT ;  /* 0x000000000000794d */ /* 0x000fea0003800000 */
.L_x_58:
        /* <DEDUP_REMOVED lines=16> */
.L_x_126:


//--------------------- .text._Z24compact_active_nodes_csrPKiS0_Pii --------------------------
	.section	.text._Z24compact_active_nodes_csrPKiS0_Pii,"ax",@progbits
	.align	128
        .global         _Z24compact_active_nodes_csrPKiS0_Pii
        .type           _Z24compact_active_nodes_csrPKiS0_Pii,@function
        .size           _Z24compact_active_nodes_csrPKiS0_Pii,(.L_x_127 - _Z24compact_active_nodes_csrPKiS0_Pii)
        .other          _Z24compact_active_nodes_csrPKiS0_Pii,@"STO_CUDA_ENTRY STV_DEFAULT"
_Z24compact_active_nodes_csrPKiS0_Pii:
.text._Z24compact_active_nodes_csrPKiS0_Pii:
        /* <DEDUP_REMOVED lines=11> */
[----:B-1----:R-:W2:Y:S02]  /*00b0*/  LDG.E R2, desc[UR4][R2.64] ;  /* 0x0000000402027981 */ /* 0x002ea4000c1e1900 */
[----:B--2---:R-:W-:-:S13]  /*00c0*/  ISETP.NE.AND P0, PT, R2, RZ, PT ;  /* 0x000000ff0200720c */ /* 0x004fda0003f05270 */
[----:B------:R-:W-:Y:S05]  /*00d0*/  @!P0 EXIT ;  /* 0x000000000000894d */ /* 0x000fea0003800000 */
[----:B------:R-:W0:Y:S08]  /*00e0*/  LDC.64 R2, c[0x0][0x388] ;  /* 0x0000e200ff027b82 */ /* 0x000e300000000a00 */
[----:B------:R-:W1:Y:S01]  /*00f0*/  LDC.64 R4, c[0x0][0x390] ;  /* 0x0000e400ff047b82 */ /* 0x000e620000000a00 */
[----:B0-----:R-:W-:-:S06]  /*0100*/  IMAD.WIDE R2, R7, 0x4, R2 ;  /* 0x0000000407027825 */ /* 0x001fcc00078e0202 */
[----:B------:R-:W1:Y:S02]  /*0110*/  LDG.E R3, desc[UR4][R2.64] ;  /* 0x0000000402037981 */ /* 0x000e64000c1e1900 */
[----:B-1----:R-:W-:-:S05]  /*0120*/  IMAD.WIDE R4, R3, 0x4, R4 ;  /* 0x0000000403047825 */ /* 0x002fca00078e0204 */
[----:B------:R-:W-:Y:S01]  /*0130*/  STG.E desc[UR4][R4.64], R7 ;  /* 0x0000000704007986 */ /* 0x000fe2000c101904 */
[----:B------:R-:W-:Y:S05]  /*0140*/  EXIT ;  /* 0x000000000000794d */ /* 0x000fea0003800000 */
.L_x_59:
        /* <DEDUP_REMOVED lines=11> */
.L_x_127:


//--------------------- .text._Z23flag_zero_in_degree_csrPKiPii --------------------------
	.section	.text._Z23flag_zero_in_degree_csrPKiPii,"ax",@progbits
	.align	128
        .global         _Z23flag_zero_in_degree_csrPKiPii
        .type           _Z23flag_zero_in_degree_csrPKiPii,@function
        .size           _Z23flag_zero_in_degree_csrPKiPii,(.L_x_128 - _Z23flag_zero_in_degree_csrPKiPii)
        .other          _Z23flag_zero_in_degree_csrPKiPii,@"STO_CUDA_ENTRY STV_DEFAULT"
_Z23flag_zero_in_degree_csrPKiPii:
.text._Z23flag_zero_in_degree_csrPKiPii:
        /* <DEDUP_REMOVED lines=11> */
[----:B0-----:R-:W-:-:S06]  /*00b0*/  IMAD.WIDE R2, R7, 0x4, R2 ;  /* 0x0000000407027825 */ /* 0x001fcc00078e0202 */
[----:B-1----:R-:W3:Y:S01]  /*00c0*/  LDG.E R2, desc[UR4][R2.64] ;  /* 0x0000000402027981 */ /* 0x002ee2000c1e1900 */
[----:B--2---:R-:W-:Y:S01]  /*00d0*/  IMAD.WIDE R4, R7, 0x4, R4 ;  /* 0x0000000407047825 */ /* 0x004fe200078e0204 */
[----:B---3--:R-:W-:-:S04]  /*00e0*/  ISETP.NE.AND P0, PT, R2, RZ, PT ;  /* 0x000000ff0200720c */ /* 0x008fc80003f05270 */
[----:B------:R-:W-:-:S05]  /*00f0*/  SEL R7, RZ, 0x1, P0 ;  /* 0x00000001ff077807 */ /* 0x000fca0000000000 */
[----:B------:R-:W-:Y:S01]  /*0100*/  STG.E desc[UR4][R4.64], R7 ;  /* 0x0000000704007986 */ /* 0x000fe2000c101904 */
[----:B------:R-:W-:Y:S05]  /*0110*/  EXIT ;  /* 0x000000000000794d */ /* 0x000fea0003800000 */
.L_x_60:
        /* <DEDUP_REMOVED lines=14> */
.L_x_128:


//--------------------- .text._Z32calculate_in_degree_reduce_finalPKiPiii --------------------------
	.section	.text._Z32calculate_in_degree_reduce_finalPKiPiii,"ax",@progbits
	.align	128
        .global         _Z32calculate_in_degree_reduce_finalPKiPiii
        .type           _Z32calculate_in_degree_reduce_finalPKiPiii,@function
        .size           _Z32calculate_in_degree_reduce_finalPKiPiii,(.L_x_129 - _Z32calculate_in_degree_reduce_finalPKiPiii)
        .other          _Z32calculate_in_degree_reduce_finalPKiPiii,@"STO_CUDA_ENTRY STV_DEFAULT"
_Z32calculate_in_degree_reduce_finalPKiPiii:
.text._Z32calculate_in_degree_reduce_finalPKiPiii:
        /* <DEDUP_REMOVED lines=8> */
[----:B------:R-:W0:Y:S01]  /*0080*/  LDCU UR7, c[0x0][0x394] ;  /* 0x00007280ff0777ac */ /* 0x000e220008000800 */
[----:B------:R-:W-:Y:S01]  /*0090*/  IMAD.MOV.U32 R2, RZ, RZ, RZ ;  /* 0x000000ffff027224 */ /* 0x000fe200078e00ff */
[----:B------:R-:W1:Y:S01]  /*00a0*/  LDCU.64 UR12, c[0x0][0x358] ;  /* 0x00006b00ff0c77ac */ /* 0x000e620008000a00 */
[----:B0-----:R-:W-:-:S09]  /*00b0*/  UISETP.GE.AND UP0, UPT, UR7, 0x1, UPT ;  /* 0x000000010700788c */ /* 0x001fd2000bf06270 */
[----:B-1----:R-:W-:Y:S05]  /*00c0*/  BRA.U !UP0, `(.L_x_61) ;  /* 0x0000000508707547 */ /* 0x002fea000b800000 */
[----:B------:R-:W-:Y:S02]  /*00d0*/  UISETP.GE.U32.AND UP1, UPT, UR7, 0x10, UPT ;  /* 0x000000100700788c */ /* 0x000fe4000bf26070 */
[----:B------:R-:W-:Y:S01]  /*00e0*/  IMAD R3, R0, UR7, RZ ;  /* 0x0000000700037c24 */ /* 0x000fe2000f8e02ff */
[----:B------:R-:W-:Y:S01]  /*00f0*/  ULOP3.LUT UR10, UR7, 0xf, URZ, 0xc0, !UPT ;  /* 0x0000000f070a7892 */ /* 0x000fe2000f8ec0ff */
[----:B------:R-:W-:Y:S01]  /*0100*/  IMAD.MOV.U32 R2, RZ, RZ, RZ ;  /* 0x000000ffff027224 */ /* 0x000fe200078e00ff */
[----:B------:R-:W-:Y:S02]  /*0110*/  UMOV UR4, URZ ;  /* 0x000000ff00047c82 */ /* 0x000fe40008000000 */
[----:B------:R-:W-:Y:S02]  /*0120*/  UISETP.NE.AND UP0, UPT, UR10, URZ, UPT ;  /* 0x000000ff0a00728c */ /* 0x000fe4000bf05270 */
[----:B------:R-:W-:Y:S09]  /*0130*/  BRA.U !UP1, `(.L_x_62) ;  /* 0x0000000109987547 */ /* 0x000ff2000b800000 */
[----:B------:R-:W0:Y:S01]  /*0140*/  LDCU.64 UR8, c[0x0][0x380] ;  /* 0x00007000ff0877ac */ /* 0x000e220008000a00 */
[----:B------:R-:W-:Y:S02]  /*0150*/  IMAD.MOV.U32 R2, RZ, RZ, RZ ;  /* 0x000000ffff027224 */ /* 0x000fe400078e00ff */
[----:B------:R-:W-:Y:S01]  /*0160*/  IMAD.MOV.U32 R6, RZ, RZ, R3 ;  /* 0x000000ffff067224 */ /* 0x000fe200078e0003 */
[----:B------:R-:W-:Y:S02]  /*0170*/  ULOP3.LUT UR4, UR7, 0x7ffffff0, URZ, 0xc0, !UPT ;  /* 0x7ffffff007047892 */ /* 0x000fe4000f8ec0ff */
[----:B0-----:R-:W-:Y:S02]  /*0180*/  UIADD3 UR5, UP1, UPT, UR8, 0x20, URZ ;  /* 0x0000002008057890 */ /* 0x001fe4000ff3e0ff */
[----:B------:R-:W-:Y:S02]  /*0190*/  UIADD3 UR8, UPT, UPT, -UR4, URZ, URZ ;  /* 0x000000ff04087290 */ /* 0x000fe4000fffe1ff */
[----:B------:R-:W-:-:S12]  /*01a0*/  UIADD3.X UR6, UPT, UPT, URZ, UR9, URZ, UP1, !UPT ;  /* 0x00000009ff067290 */ /* 0x000fd80008ffe4ff */
.L_x_63:
[----:B------:R-:W-:Y:S01]  /*01b0*/  MOV R4, UR5 ;  /* 0x0000000500047c02 */ /* 0x000fe20008000f00 */
[----:B------:R-:W-:-:S04]  /*01c0*/  IMAD.U32 R5, RZ, RZ, UR6 ;  /* 0x00000006ff057e24 */ /* 0x000fc8000f8e00ff */
[----:B------:R-:W-:-:S05]  /*01d0*/  IMAD.WIDE R4, R6, 0x4, R4 ;  /* 0x0000000406047825 */ /* 0x000fca00078e0204 */
[----:B------:R-:W2:Y:S04]  /*01e0*/  LDG.E R7, desc[UR12][R4.64+-0x20] ;  /* 0xffffe00c04077981 */ /* 0x000ea8000c1e1900 */
[----:B------:R-:W2:Y:S04]  /*01f0*/  LDG.E R8, desc[UR12][R4.64+-0x1c] ;  /* 0xffffe40c04087981 */ /* 0x000ea8000c1e1900 */
[----:B------:R-:W3:Y:S04]  /*0200*/  LDG.E R10, desc[UR12][R4.64+-0x18] ;  /* 0xffffe80c040a7981 */ /* 0x000ee8000c1e1900 */
[----:B------:R-:W3:Y:S04]  /*0210*/  LDG.E R9, desc[UR12][R4.64+-0x14] ;  /* 0xffffec0c04097981 */ /* 0x000ee8000c1e1900 */
[----:B------:R-:W4:Y:S04]  /*0220*/  LDG.E R12, desc[UR12][R4.64+-0x10] ;  /* 0xfffff00c040c7981 */ /* 0x000f28000c1e1900 */
[----:B------:R-:W4:Y:S04]  /*0230*/  LDG.E R11, desc[UR12][R4.64+-0xc] ;  /* 0xfffff40c040b7981 */ /* 0x000f28000c1e1900 */
[----:B------:R-:W5:Y:S04]  /*0240*/  LDG.E R14, desc[UR12][R4.64+-0x8] ;  /* 0xfffff80c040e7981 */ /* 0x000f68000c1e1900 */
        /* <DEDUP_REMOVED lines=8> */
[----:B------:R-:W5:Y:S01]  /*02d0*/  LDG.E R21, desc[UR12][R4.64+0x1c] ;  /* 0x00001c0c04157981 */ /* 0x000f62000c1e1900 */
[----:B------:R-:W-:Y:S01]  /*02e0*/  UIADD3 UR8, UPT, UPT, UR8, 0x10, URZ ;  /* 0x0000001008087890 */ /* 0x000fe2000fffe0ff */
[----:B------:R-:W-:-:S03]  /*02f0*/  VIADD R6, R6, 0x10 ;  /* 0x0000001006067836 */ /* 0x000fc60000000000 */
[----:B------:R-:W-:Y:S01]  /*0300*/  UISETP.NE.AND UP1, UPT, UR8, URZ, UPT ;  /* 0x000000ff0800728c */ /* 0x000fe2000bf25270 */
[----:B--2---:R-:W-:-:S04]  /*0310*/  IADD3 R7, PT, PT, R8, R7, R2 ;  /* 0x0000000708077210 */ /* 0x004fc80007ffe002 */
[----:B---3--:R-:W-:-:S04]  /*0320*/  IADD3 R7, PT, PT, R9, R10, R7 ;  /* 0x0000000a09077210 */ /* 0x008fc80007ffe007 */
[----:B----4-:R-:W-:-:S04]  /*0330*/  IADD3 R7, PT, PT, R11, R12, R7 ;  /* 0x0000000c0b077210 */ /* 0x010fc80007ffe007 */
[----:B-----5:R-:W-:-:S04]  /*0340*/  IADD3 R7, PT, PT, R13, R14, R7 ;  /* 0x0000000e0d077210 */ /* 0x020fc80007ffe007 */
[----:B------:R-:W-:-:S04]  /*0350*/  IADD3 R7, PT, PT, R15, R16, R7 ;  /* 0x000000100f077210 */ /* 0x000fc80007ffe007 */
[----:B------:R-:W-:-:S04]  /*0360*/  IADD3 R7, PT, PT, R17, R18, R7 ;  /* 0x0000001211077210 */ /* 0x000fc80007ffe007 */
[----:B------:R-:W-:-:S04]  /*0370*/  IADD3 R7, PT, PT, R19, R20, R7 ;  /* 0x0000001413077210 */ /* 0x000fc80007ffe007 */
[----:B------:R-:W-:Y:S01]  /*0380*/  IADD3 R2, PT, PT, R21, R22, R7 ;  /* 0x0000001615027210 */ /* 0x000fe20007ffe007 */
[----:B------:R-:W-:Y:S06]  /*0390*/  BRA.U UP1, `(.L_x_63) ;  /* 0xfffffffd01847547 */ /* 0x000fec000b83ffff */
.L_x_62:
[----:B------:R-:W-:Y:S05]  /*03a0*/  BRA.U !UP0, `(.L_x_61) ;  /* 0x0000000108b87547 */ /* 0x000fea000b800000 */
[----:B------:R-:W-:Y:S02]  /*03b0*/  UISETP.GE.U32.AND UP0, UPT, UR10, 0x8, UPT ;  /* 0x000000080a00788c */ /* 0x000fe4000bf06070 */
[----:B------:R-:W-:-:S04]  /*03c0*/  ULOP3.LUT UR6, UR7, 0x7, URZ, 0xc0, !UPT ;  /* 0x0000000707067892 */ /* 0x000fc8000f8ec0ff */
[----:B------:R-:W-:-:S03]  /*03d0*/  UISETP.NE.AND UP1, UPT, UR6, URZ, UPT ;  /* 0x000000ff0600728c */ /* 0x000fc6000bf25270 */
[----:B------:R-:W-:Y:S08]  /*03e0*/  BRA.U !UP0, `(.L_x_64) ;  /* 0x0000000108407547 */ /* 0x000ff0000b800000 */
[----:B------:R-:W0:Y:S01]  /*03f0*/  LDC.64 R4, c[0x0][0x380] ;  /* 0x0000e000ff047b82 */ /* 0x000e220000000a00 */
[----:B------:R-:W-:-:S05]  /*0400*/  IADD3 R7, PT, PT, R3, UR4, RZ ;  /* 0x0000000403077c10 */ /* 0x000fca000fffe0ff */
[----:B0-----:R-:W-:-:S05]  /*0410*/  IMAD.WIDE R4, R7, 0x4, R4 ;  /* 0x0000000407047825 */ /* 0x001fca00078e0204 */
[----:B------:R-:W2:Y:S04]  /*0420*/  LDG.E R7, desc[UR12][R4.64] ;  /* 0x0000000c04077981 */ /* 0x000ea8000c1e1900 */
[----:B------:R-:W2:Y:S04]  /*0430*/  LDG.E R6, desc[UR12][R4.64+0x4] ;  /* 0x0000040c04067981 */ /* 0x000ea8000c1e1900 */
[----:B------:R-:W3:Y:S04]  /*0440*/  LDG.E R9, desc[UR12][R4.64+0x8] ;  /* 0x0000080c04097981 */ /* 0x000ee8000c1e1900 */
[----:B------:R-:W3:Y:S04]  /*0450*/  LDG.E R8, desc[UR12][R4.64+0xc] ;  /* 0x00000c0c04087981 */ /* 0x000ee8000c1e1900 */
[----:B------:R-:W4:Y:S04]  /*0460*/  LDG.E R11, desc[UR12][R4.64+0x10] ;  /* 0x0000100c040b7981 */ /* 0x000f28000c1e1900 */
[----:B------:R-:W4:Y:S04]  /*0470*/  LDG.E R10, desc[UR12][R4.64+0x14] ;  /* 0x0000140c040a7981 */ /* 0x000f28000c1e1900 */
[----:B------:R-:W5:Y:S04]  /*0480*/  LDG.E R13, desc[UR12][R4.64+0x18] ;  /* 0x0000180c040d7981 */ /* 0x000f68000c1e1900 */
[----:B------:R-:W5:Y:S01]  /*0490*/  LDG.E R12, desc[UR12][R4.64+0x1c] ;  /* 0x00001c0c040c7981 */ /* 0x000f62000c1e1900 */
[----:B------:R-:W-:Y:S01]  /*04a0*/  UIADD3 UR4, UPT, UPT, UR4, 0x8, URZ ;  /* 0x0000000804047890 */ /* 0x000fe2000fffe0ff */
[----:B--2---:R-:W-:-:S04]  /*04b0*/  IADD3 R6, PT, PT, R6, R7, R2 ;  /* 0x0000000706067210 */ /* 0x004fc80007ffe002 */
[----:B---3--:R-:W-:-:S04]  /*04c0*/  IADD3 R6, PT, PT, R8, R9, R6 ;  /* 0x0000000908067210 */ /* 0x008fc80007ffe006 */
[----:B----4-:R-:W-:-:S04]  /*04d0*/  IADD3 R6, PT, PT, R10, R11, R6 ;  /* 0x0000000b0a067210 */ /* 0x010fc80007ffe006 */
[----:B-----5:R-:W-:-:S07]  /*04e0*/  IADD3 R2, PT, PT, R12, R13, R6 ;  /* 0x0000000d0c027210 */ /* 0x020fce0007ffe006 */
.L_x_64:
[----:B------:R-:W-:Y:S05]  /*04f0*/  BRA.U !UP1, `(.L_x_61) ;  /* 0x0000000109647547 */ /* 0x000fea000b800000 */
[----:B------:R-:W-:Y:S02]  /*0500*/  UISETP.GE.U32.AND UP0, UPT, UR6, 0x4, UPT ;  /* 0x000000040600788c */ /* 0x000fe4000bf06070 */
[----:B------:R-:W-:-:S04]  /*0510*/  ULOP3.LUT UR5, UR7, 0x3, URZ, 0xc0, !UPT ;  /* 0x0000000307057892 */ /* 0x000fc8000f8ec0ff */
[----:B------:R-:W-:-:S03]  /*0520*/  UISETP.NE.AND UP1, UPT, UR5, URZ, UPT ;  /* 0x000000ff0500728c */ /* 0x000fc6000bf25270 */
[----:B------:R-:W-:Y:S08]  /*0530*/  BRA.U !UP0, `(.L_x_65) ;  /* 0x0000000108287547 */ /* 0x000ff0000b800000 */
[----:B------:R-:W0:Y:S01]  /*0540*/  LDC.64 R4, c[0x0][0x380] ;  /* 0x0000e000ff047b82 */ /* 0x000e220000000a00 */
[----:B------:R-:W-:-:S04]  /*0550*/  VIADD R7, R3, UR4 ;  /* 0x0000000403077c36 */ /* 0x000fc80008000000 */
[----:B0-----:R-:W-:-:S05]  /*0560*/  IMAD.WIDE R4, R7, 0x4, R4 ;  /* 0x0000000407047825 */ /* 0x001fca00078e0204 */
[----:B------:R-:W2:Y:S04]  /*0570*/  LDG.E R7, desc[UR12][R4.64] ;  /* 0x0000000c04077981 */ /* 0x000ea8000c1e1900 */
[----:B------:R-:W2:Y:S04]  /*0580*/  LDG.E R6, desc[UR12][R4.64+0x4] ;  /* 0x0000040c04067981 */ /* 0x000ea8000c1e1900 */
[----:B------:R-:W3:Y:S04]  /*0590*/  LDG.E R9, desc[UR12][R4.64+0x8] ;  /* 0x0000080c04097981 */ /* 0x000ee8000c1e1900 */
[----:B------:R-:W3:Y:S01]  /*05a0*/  LDG.E R8, desc[UR12][R4.64+0xc] ;  /* 0x00000c0c04087981 */ /* 0x000ee2000c1e1900 */
[----:B------:R-:W-:Y:S01]  /*05b0*/  UIADD3 UR4, UPT, UPT, UR4, 0x4, URZ ;  /* 0x0000000404047890 */ /* 0x000fe2000fffe0ff */
[----:B--2---:R-:W-:-:S04]  /*05c0*/  IADD3 R2, PT, PT, R6, R7, R2 ;  /* 0x0000000706027210 */ /* 0x004fc80007ffe002 */
[----:B---3--:R-:W-:-:S07]  /*05d0*/  IADD3 R2, PT, PT, R8, R9, R2 ;  /* 0x0000000908027210 */ /* 0x008fce0007ffe002 */
.L_x_65:
[----:B------:R-:W-:Y:S05]  /*05e0*/  BRA.U !UP1, `(.L_x_61) ;  /* 0x0000000109287547 */ /* 0x000fea000b800000 */
[----:B------:R-:W0:Y:S01]  /*05f0*/  LDC.64 R6, c[0x0][0x380] ;  /* 0x0000e000ff067b82 */ /* 0x000e220000000a00 */
[----:B------:R-:W-:Y:S01]  /*0600*/  VIADD R3, R3, UR4 ;  /* 0x0000000403037c36 */ /* 0x000fe20008000000 */
[----:B------:R-:W-:-:S12]  /*0610*/  UIADD3 UR5, UPT, UPT, -UR5, URZ, URZ ;  /* 0x000000ff05057290 */ /* 0x000fd8000fffe1ff */
.L_x_66:
[----:B0-----:R-:W-:-:S06]  /*0620*/  IMAD.WIDE R4, R3, 0x4, R6 ;  /* 0x0000000403047825 */ /* 0x001fcc00078e0206 */
[----:B------:R-:W2:Y:S01]  /*0630*/  LDG.E R5, desc[UR12][R4.64] ;  /* 0x0000000c04057981 */ /* 0x000ea2000c1e1900 */
[----:B------:R-:W-:Y:S01]  /*0640*/  UIADD3 UR5, UPT, UPT, UR5, 0x1, URZ ;  /* 0x0000000105057890 */ /* 0x000fe2000fffe0ff */
[----:B------:R-:W-:-:S03]  /*0650*/  IADD3 R3, PT, PT, R3, 0x1, RZ ;  /* 0x0000000103037810 */ /* 0x000fc60007ffe0ff */
[----:B------:R-:W-:Y:S01]  /*0660*/  UISETP.NE.AND UP0, UPT, UR5, URZ, UPT ;  /* 0x000000ff0500728c */ /* 0x000fe2000bf05270 */
[----:B--2---:R-:W-:-:S08]  /*0670*/  IMAD.IADD R2, R5, 0x1, R2 ;  /* 0x0000000105027824 */ /* 0x004fd000078e0202 */
[----:B------:R-:W-:Y:S05]  /*0680*/  BRA.U UP0, `(.L_x_66) ;  /* 0xfffffffd00e47547 */ /* 0x000fea000b83ffff */
.L_x_61:
[----:B------:R-:W0:Y:S02]  /*0690*/  LDC.64 R4, c[0x0][0x388] ;  /* 0x0000e200ff047b82 */ /* 0x000e240000000a00 */
[----:B0-----:R-:W-:-:S05]  /*06a0*/  IMAD.WIDE R4, R0, 0x4, R4 ;  /* 0x0000000400047825 */ /* 0x001fca00078e0204 */
[----:B------:R-:W-:Y:S01]  /*06b0*/  STG.E desc[UR12][R4.64], R2 ;  /* 0x0000000204007986 */ /* 0x000fe2000c10190c */
[----:B------:R-:W-:Y:S05]  /*06c0*/  EXIT ;  /* 0x000000000000794d */ /* 0x000fea0003800000 */
.L_x_67:
        /* <DEDUP_REMOVED lines=11> */
.L_x_129:


//--------------------- .text._Z31calculate_in_degree_partial_csrPKiS0_Piii --------------------------
	.section	.text._Z31calculate_in_degree_partial_csrPKiS0_Piii,"ax",@progbits
	.align	128
        .global         _Z31calculate_in_degree_partial_csrPKiS0_Piii
        .type           _Z31calculate_in_degree_partial_csrPKiS0_Piii,@function
        .size           _Z31calculate_in_degree_partial_csrPKiS0_Piii,(.L_x_130 - _Z31calculate_in_degree_partial_csrPKiS0_Piii)
        .other          _Z31calculate_in_degree_partial_csrPKiS0_Piii,@"STO_CUDA_ENTRY STV_DEFAULT"
_Z31calculate_in_degree_partial_csrPKiS0_Piii:
.text._Z31calculate_in_degree_partial_csrPKiS0_Piii:
[----:B------:R-:W-:Y:S01]  /*0000*/  LDC R1, c[0x0][0x37c] ;  /* 0x0000df00ff017b82 */ /* 0x000fe20000000800 */
[----:B------:R-:W0:Y:S01]  /*0010*/  S2R R0, SR_TID.X ;  /* 0x0000000000007919 */ /* 0x000e220000002100 */
[----:B------:R-:W1:Y:S06]  /*0020*/  LDCU UR4, c[0x0][0x360] ;  /* 0x00006c00ff0477ac */ /* 0x000e6c0008000800 */
[----:B------:R-:W2:Y:S01]  /*0030*/  S2UR UR8, SR_CTAID.X ;  /* 0x00000000000879c3 */ /* 0x000ea20000002500 */
[----:B------:R-:W-:Y:S01]  /*0040*/  BSSY.RECONVERGENT B1, `(.L_x_68) ;  /* 0x00000c4000017945 */ /* 0x000fe20003800200 */
[----:B------:R-:W0:Y:S01]  /*0050*/  S2R R7, SR_CTAID.Y ;  /* 0x0000000000077919 */ /* 0x000e220000002600 */
[----:B------:R-:W3:Y:S01]  /*0060*/  LDCU UR5, c[0x0][0x398] ;  /* 0x00007300ff0577ac */ /* 0x000ee20008000800 */
[----:B------:R-:W-:Y:S01]  /*0070*/  IMAD.MOV.U32 R12, RZ, RZ, RZ ;  /* 0x000000ffff0c7224 */ /* 0x000fe200078e00ff */
[----:B------:R-:W4:Y:S01]  /*0080*/  LDCU.64 UR6, c[0x0][0x358] ;  /* 0x00006b00ff0677ac */ /* 0x000f220008000a00 */
[----:B-1----:R-:W-:-:S02]  /*0090*/  IMAD.U32 R6, RZ, RZ, UR4 ;  /* 0x00000004ff067e24 */ /* 0x002fc4000f8e00ff */
[----:B0-----:R-:W-:-:S05]  /*00a0*/  IMAD R8, R7, UR4, R0 ;  /* 0x0000000407087c24 */ /* 0x001fca000f8e0200 */
[----:B---3--:R-:W-:-:S13]  /*00b0*/  ISETP.GE.AND P0, PT, R8, UR5, PT ;  /* 0x0000000508007c0c */ /* 0x008fda000bf06270 */
[----:B--2-4-:R-:W-:Y:S05]  /*00c0*/  @P0 BRA `(.L_x_69) ;  /* 0x0000000800ec0947 */ /* 0x014fea0003800000 */
[----:B------:R-:W0:Y:S01]  /*00d0*/  LDC.64 R2, c[0x0][0x388] ;  /* 0x0000e200ff027b82 */ /* 0x000e220000000a00 */
[----:B------:R-:W1:Y:S01]  /*00e0*/  LDCU UR4, c[0x0][0x374] ;  /* 0x00006e80ff0477ac */ /* 0x000e620008000800 */
[----:B------:R-:W-:Y:S02]  /*00f0*/  IMAD.MOV.U32 R12, RZ, RZ, RZ ;  /* 0x000000ffff0c7224 */ /* 0x000fe400078e00ff */
[----:B-1----:R-:W-:Y:S01]  /*0100*/  IMAD R11, R6, UR4, RZ ;  /* 0x00000004060b7c24 */ /* 0x002fe2000f8e02ff */
[----:B0-----:R-:W-:-:S05]  /*0110*/  IADD3 R2, P0, PT, R2, 0x20, RZ ;  /* 0x0000002002027810 */ /* 0x001fca0007f1e0ff */
[----:B------:R-:W-:-:S08]  /*0120*/  IMAD.X R3, RZ, RZ, R3, P0 ;  /* 0x000000ffff037224 */ /* 0x000fd000000e0603 */
.L_x_79:
[----:B------:R-:W0:Y:S01]  /*0130*/  LDC.64 R4, c[0x0][0x380] ;  /* 0x0000e000ff047b82 */ /* 0x000e220000000a00 */
[----:B------:R-:W1:Y:S01]  /*0140*/  LDCU UR4, c[0x0][0x398] ;  /* 0x00007300ff0477ac */ /* 0x000e620008000800 */
[----:B0-----:R-:W-:-:S05]  /*0150*/  IMAD.WIDE R4, R8, 0x4, R4 ;  /* 0x0000000408047825 */ /* 0x001fca00078e0204 */
[----:B------:R-:W2:Y:S04]  /*0160*/  LDG.E R9, desc[UR6][R4.64] ;  /* 0x0000000604097981 */ /* 0x000ea8000c1e1900 */
[----:B------:R-:W2:Y:S01]  /*0170*/  LDG.E R10, desc[UR6][R4.64+0x4] ;  /* 0x00000406040a7981 */ /* 0x000ea2000c1e1900 */
[----:B------:R-:W-:Y:S01]  /*0180*/  IADD3 R8, PT, PT, R11, R8, RZ ;  /* 0x000000080b087210 */ /* 0x000fe20007ffe0ff */
[----:B------:R-:W-:Y:S03]  /*0190*/  BSSY.RECONVERGENT B0, `(.L_x_70) ;  /* 0x00000ad000007945 */ /* 0x000fe60003800200 */
[----:B-1----:R-:W-:Y:S02]  /*01a0*/  ISETP.GE.AND P0, PT, R8, UR4, PT ;  /* 0x0000000408007c0c */ /* 0x002fe4000bf06270 */
[----:B--2---:R-:W-:-:S13]  /*01b0*/  ISETP.GE.AND P1, PT, R9, R10, PT ;  /* 0x0000000a0900720c */ /* 0x004fda0003f26270 */
[----:B------:R-:W-:Y:S05]  /*01c0*/  @P1 BRA `(.L_x_71) ;  /* 0x0000000800a41947 */ /* 0x000fea0003800000 */
[C---:B------:R-:W-:Y:S01]  /*01d0*/  VIADDMNMX R4, R9.reuse, 0x1, R10, !PT ;  /* 0x0000000109047846 */ /* 0x040fe2000780010a */
[----:B------:R-:W-:Y:S04]  /*01e0*/  BSSY.RECONVERGENT B2, `(.L_x_72) ;  /* 0x000004e000027945 */ /* 0x000fe80003800200 */
[----:B------:R-:W-:Y:S02]  /*01f0*/  IMAD.IADD R10, R4, 0x1, -R9 ;  /* 0x00000001040a7824 */ /* 0x000fe400078e0a09 */
[----:B------:R-:W-:-:S03]  /*0200*/  IMAD.IADD R4, R9, 0x1, -R4 ;  /* 0x0000000109047824 */ /* 0x000fc600078e0a04 */
[----:B------:R-:W-:Y:S02]  /*0210*/  LOP3.LUT R27, R10, 0xf, RZ, 0xc0, !PT ;  /* 0x0000000f0a1b7812 */ /* 0x000fe400078ec0ff */
[----:B------:R-:W-:Y:S02]  /*0220*/  ISETP.GT.U32.AND P2, PT, R4, -0x10, PT ;  /* 0xfffffff00400780c */ /* 0x000fe40003f44070 */
[----:B------:R-:W-:-:S11]  /*0230*/  ISETP.NE.AND P1, PT, R27, RZ, PT ;  /* 0x000000ff1b00720c */ /* 0x000fd60003f25270 */
[----:B------:R-:W-:Y:S05]  /*0240*/  @P2 BRA `(.L_x_73) ;  /* 0x00000004001c2947 */ /* 0x000fea0003800000 */
[----:B------:R-:W-:-:S05]  /*0250*/  LOP3.LUT R13, R10, 0xfffffff0, RZ, 0xc0, !PT ;  /* 0xfffffff00a0d7812 */ /* 0x000fca00078ec0ff */
[----:B------:R-:W-:-:S07]  /*0260*/  IMAD.MOV R13, RZ, RZ, -R13 ;  /* 0x000000ffff0d7224 */ /* 0x000fce00078e0a0d */
.L_x_74:
[----:B------:R-:W-:-:S05]  /*0270*/  IMAD.WIDE R4, R9, 0x4, R2 ;  /* 0x0000000409047825 */ /* 0x000fca00078e0202 */
[----:B------:R-:W2:Y:S04]  /*0280*/  LDG.E R16, desc[UR6][R4.64+-0x20] ;  /* 0xffffe00604107981 */ /* 0x000ea8000c1e1900 */
[----:B------:R-:W3:Y:S04]  /*0290*/  LDG.E R23, desc[UR6][R4.64+-0x1c] ;  /* 0xffffe40604177981 */ /* 0x000ee8000c1e1900 */
        /* <DEDUP_REMOVED lines=9> */
[----:B------:R-:W-:-:S03]  /*0330*/  VIADD R24, R12, 0x1 ;  /* 0x000000010c187836 */ /* 0x000fc60000000000 */
[----:B------:R-:W5:Y:S01]  /*0340*/  LDG.E R26, desc[UR6][R4.64+0x1c] ;  /* 0x00001c06041a7981 */ /* 0x000f62000c1e1900 */
[----:B--2---:R-:W-:-:S03]  /*0350*/  ISETP.NE.AND P2, PT, R16, UR8, PT ;  /* 0x0000000810007c0c */ /* 0x004fc6000bf45270 */
[----:B------:R-:W2:Y:S01]  /*0360*/  LDG.E R16, desc[UR6][R4.64+0xc] ;  /* 0x00000c0604107981 */ /* 0x000ea2000c1e1900 */
[----:B---3--:R-:W-:-:S09]  /*0370*/  ISETP.NE.AND P3, PT, R23, UR8, PT ;  /* 0x0000000817007c0c */ /* 0x008fd2000bf65270 */
[----:B------:R-:W-:Y:S02]  /*0380*/  @P2 IADD3 R24, PT, PT, R12, RZ, RZ ;  /* 0x000000ff0c182210 */ /* 0x000fe40007ffe0ff */
[----:B------:R-:W3:Y:S03]  /*0390*/  LDG.E R12, desc[UR6][R4.64+0x10] ;  /* 0x00001006040c7981 */ /* 0x000ee6000c1e1900 */
[----:B------:R-:W-:Y:S02]  /*03a0*/  VIADD R23, R24, 0x1 ;  /* 0x0000000118177836 */ /* 0x000fe40000000000 */
[----:B------:R-:W-:Y:S02]  /*03b0*/  @P3 IMAD.MOV R23, RZ, RZ, R24 ;  /* 0x000000ffff173224 */ /* 0x000fe400078e0218 */
[----:B------:R-:W3:Y:S01]  /*03c0*/  LDG.E R24, desc[UR6][R4.64+0x14] ;  /* 0x0000140604187981 */ /* 0x000ee2000c1e1900 */
[----:B----4-:R-:W-:-:S03]  /*03d0*/  ISETP.NE.AND P3, PT, R25, UR8, PT ;  /* 0x0000000819007c0c */ /* 0x010fc6000bf65270 */
[----:B------:R0:W4:Y:S01]  /*03e0*/  LDG.E R25, desc[UR6][R4.64+0x18] ;  /* 0x0000180604197981 */ /* 0x000122000c1e1900 */
[----:B-----5:R-:W-:Y:S01]  /*03f0*/  ISETP.NE.AND P2, PT, R14, UR8, PT ;  /* 0x000000080e007c0c */ /* 0x020fe2000bf45270 */
[----:B------:R-:W-:-:S08]  /*0400*/  VIADD R14, R23, 0x1 ;  /* 0x00000001170e7836 */ /* 0x000fd00000000000 */
[----:B------:R-:W-:Y:S01]  /*0410*/  @P3 IMAD.MOV R14, RZ, RZ, R23 ;  /* 0x000000ffff0e3224 */ /* 0x000fe200078e0217 */
[----:B------:R-:W-:-:S04]  /*0420*/  ISETP.NE.AND P3, PT, R15, UR8, PT ;  /* 0x000000080f007c0c */ /* 0x000fc8000bf65270 */
[----:B------:R-:W-:Y:S01]  /*0430*/  IADD3 R15, PT, PT, R14, 0x1, RZ ;  /* 0x000000010e0f7810 */ /* 0x000fe20007ffe0ff */
[----:B------:R-:W-:Y:S01]  /*0440*/  @P2 IMAD.MOV R15, RZ, RZ, R14 ;  /* 0x000000ffff0f2224 */ /* 0x000fe200078e020e */
[----:B------:R-:W-:-:S03]  /*0450*/  ISETP.NE.AND P2, PT, R22, UR8, PT ;  /* 0x0000000816007c0c */ /* 0x000fc6000bf45270 */
[----:B------:R-:W-:-:S04]  /*0460*/  VIADD R14, R15, 0x1 ;  /* 0x000000010f0e7836 */ /* 0x000fc80000000000 */
[----:B------:R-:W-:Y:S01]  /*0470*/  @P3 IMAD.MOV R14, RZ, RZ, R15 ;  /* 0x000000ffff0e3224 */ /* 0x000fe200078e020f */
[----:B------:R-:W-:-:S03]  /*0480*/  ISETP.NE.AND P3, PT, R21, UR8, PT ;  /* 0x0000000815007c0c */ /* 0x000fc6000bf65270 */
[C---:B0-----:R-:W-:Y:S02]  /*0490*/  VIADD R4, R14.reuse, 0x1 ;  /* 0x000000010e047836 */ /* 0x041fe40000000000 */
[----:B------:R-:W-:Y:S02]  /*04a0*/  @P2 IADD3 R4, PT, PT, R14, RZ, RZ ;  /* 0x000000ff0e042210 */ /* 0x000fe40007ffe0ff */
[----:B------:R-:W-:-:S03]  /*04b0*/  ISETP.NE.AND P2, PT, R20, UR8, PT ;  /* 0x0000000814007c0c */ /* 0x000fc6000bf45270 */
[----:B------:R-:W-:-:S03]  /*04c0*/  VIADD R5, R4, 0x1 ;  /* 0x0000000104057836 */ /* 0x000fc60000000000 */
[----:B------:R-:W-:Y:S01]  /*04d0*/  @P3 IMAD.MOV R5, RZ, RZ, R4 ;  /* 0x000000ffff053224 */ /* 0x000fe200078e0204 */
[----:B------:R-:W-:-:S03]  /*04e0*/  ISETP.NE.AND P3, PT, R19, UR8, PT ;  /* 0x0000000813007c0c */ /* 0x000fc6000bf65270 */
[----:B------:R-:W-:-:S03]  /*04f0*/  VIADD R4, R5, 0x1 ;  /* 0x0000000105047836 */ /* 0x000fc60000000000 */
[----:B------:R-:W-:Y:S01]  /*0500*/  @P2 IMAD.MOV R4, RZ, RZ, R5 ;  /* 0x000000ffff042224 */ /* 0x000fe200078e0205 */
[----:B------:R-:W-:-:S04]  /*0510*/  ISETP.NE.AND P2, PT, R18, UR8, PT ;  /* 0x0000000812007c0c */ /* 0x000fc8000bf45270 */
[----:B------:R-:W-:Y:S02]  /*0520*/  IADD3 R5, PT, PT, R4, 0x1, RZ ;  /* 0x0000000104057810 */ /* 0x000fe40007ffe0ff */
[----:B------:R-:W-:Y:S01]  /*0530*/  @P3 IMAD.MOV R5, RZ, RZ, R4 ;  /* 0x000000ffff053224 */ /* 0x000fe200078e0204 */
[----:B------:R-:W-:-:S03]  /*0540*/  ISETP.NE.AND P3, PT, R17, UR8, PT ;  /* 0x0000000811007c0c */ /* 0x000fc6000bf65270 */
[----:B------:R-:W-:-:S03]  /*0550*/  VIADD R4, R5, 0x1 ;  /* 0x0000000105047836 */ /* 0x000fc60000000000 */
[----:B------:R-:W-:-:S04]  /*0560*/  @P2 IMAD.MOV R4, RZ, RZ, R5 ;  /* 0x000000ffff042224 */ /* 0x000fc800078e0205 */
[----:B------:R-:W-:-:S03]  /*0570*/  VIADD R5, R4, 0x1 ;  /* 0x0000000104057836 */ /* 0x000fc60000000000 */
[----:B------:R-:W-:-:S05]  /*0580*/  @P3 IADD3 R5, PT, PT, R4, RZ, RZ ;  /* 0x000000ff04053210 */ /* 0x000fca0007ffe0ff */
[----:B------:R-:W-:Y:S01]  /*0590*/  VIADD R4, R5, 0x1 ;  /* 0x0000000105047836 */ /* 0x000fe20000000000 */
[----:B------:R-:W-:Y:S01]  /*05a0*/  IADD3 R13, PT, PT, R13, 0x10, RZ ;  /* 0x000000100d0d7810 */ /* 0x000fe20007ffe0ff */
[----:B------:R-:W-:Y:S01]  /*05b0*/  VIADD R9, R9, 0x10 ;  /* 0x0000001009097836 */ /* 0x000fe20000000000 */
[----:B--2---:R-:W-:Y:S02]  /*05c0*/  ISETP.NE.AND P2, PT, R16, UR8, PT ;  /* 0x0000000810007c0c */ /* 0x004fe4000bf45270 */
[----:B---3--:R-:W-:-:S11]  /*05d0*/  ISETP.NE.AND P3, PT, R12, UR8, PT ;  /* 0x000000080c007c0c */ /* 0x008fd6000bf65270 */
[----:B------:R-:W-:Y:S01]  /*05e0*/  @P2 IMAD.MOV R4, RZ, RZ, R5 ;  /* 0x000000ffff042224 */ /* 0x000fe200078e0205 */
[----:B------:R-:W-:-:S03]  /*05f0*/  ISETP.NE.AND P2, PT, R24, UR8, PT ;  /* 0x0000000818007c0c */ /* 0x000fc6000bf45270 */
[C---:B------:R-:W-:Y:S01]  /*0600*/  VIADD R5, R4.reuse, 0x1 ;  /* 0x0000000104057836 */ /* 0x040fe20000000000 */
[----:B------:R-:W-:Y:S02]  /*0610*/  @P3 IADD3 R5, PT, PT, R4, RZ, RZ ;  /* 0x000000ff04053210 */ /* 0x000fe40007ffe0ff */
[----:B----4-:R-:W-:-:S03]  /*0620*/  ISETP.NE.AND P3, PT, R25, UR8, PT ;  /* 0x0000000819007c0c */ /* 0x010fc6000bf65270 */
[----:B------:R-:W-:-:S04]  /*0630*/  VIADD R4, R5, 0x1 ;  /* 0x0000000105047836 */ /* 0x000fc80000000000 */
[----:B------:R-:W-:-:S04]  /*0640*/  @P2 IMAD.MOV R4, RZ, RZ, R5 ;  /* 0x000000ffff042224 */ /* 0x000fc800078e0205 */
[----:B------:R-:W-:Y:S01]  /*0650*/  VIADD R5, R4, 0x1 ;  /* 0x0000000104057836 */ /* 0x000fe20000000000 */
[----:B------:R-:W-:Y:S01]  /*0660*/  ISETP.NE.AND P2, PT, R26, UR8, PT ;  /* 0x000000081a007c0c */ /* 0x000fe2000bf45270 */
[----:B------:R-:W-:Y:S01]  /*0670*/  @P3 IMAD.MOV R5, RZ, RZ, R4 ;  /* 0x000000ffff053224 */ /* 0x000fe200078e0204 */
[----:B------:R-:W-:-:S03]  /*0680*/  ISETP.NE.AND P3, PT, R13, RZ, PT ;  /* 0x000000ff0d00720c */ /* 0x000fc60003f65270 */
[----:B------:R-:W-:-:S08]  /*0690*/  VIADD R12, R5, 0x1 ;  /* 0x00000001050c7836 */ /* 0x000fd00000000000 */
[----:B------:R-:W-:Y:S02]  /*06a0*/  @P2 IADD3 R12, PT, PT, R5, RZ, RZ ;  /* 0x000000ff050c2210 */ /* 0x000fe40007ffe0ff */
[----:B------:R-:W-:Y:S05]  /*06b0*/  @P3 BRA `(.L_x_74) ;  /* 0xfffffff800ec3947 */ /* 0x000fea000383ffff */
.L_x_73:
[----:B------:R-:W-:Y:S05]  /*06c0*/  BSYNC.RECONVERGENT B2 ;  /* 0x0000000000027941 */ /* 0x000fea0003800200 */
.L_x_72:
[----:B------:R-:W-:Y:S05]  /*06d0*/  @!P1 BRA `(.L_x_71) ;  /* 0x0000000400609947 */ /* 0x000fea0003800000 */
[----:B------:R-:W-:Y:S01]  /*06e0*/  ISETP.GE.U32.AND P2, PT, R27, 0x8, PT ;  /* 0x000000081b00780c */ /* 0x000fe20003f46070 */
[----:B------:R-:W-:Y:S01]  /*06f0*/  BSSY.RECONVERGENT B2, `(.L_x_75) ;  /* 0x0000027000027945 */ /* 0x000fe20003800200 */
[----:B------:R-:W-:-:S04]  /*0700*/  LOP3.LUT R20, R10, 0x7, RZ, 0xc0, !PT ;  /* 0x000000070a147812 */ /* 0x000fc800078ec0ff */
[----:B------:R-:W-:-:S07]  /*0710*/  ISETP.NE.AND P1, PT, R20, RZ, PT ;  /* 0x000000ff1400720c */ /* 0x000fce0003f25270 */
[----:B------:R-:W-:Y:S06]  /*0720*/  @!P2 BRA `(.L_x_76) ;  /* 0x00000000008ca947 */ /* 0x000fec0003800000 */
[----:B------:R-:W0:Y:S02]  /*0730*/  LDC.64 R4, c[0x0][0x388] ;  /* 0x0000e200ff047b82 */ /* 0x000e240000000a00 */
[----:B0-----:R-:W-:-:S05]  /*0740*/  IMAD.WIDE R4, R9, 0x4, R4 ;  /* 0x0000000409047825 */ /* 0x001fca00078e0204 */
[----:B------:R-:W2:Y:S04]  /*0750*/  LDG.E R21, desc[UR6][R4.64] ;  /* 0x0000000604157981 */ /* 0x000ea8000c1e1900 */
[----:B------:R-:W3:Y:S04]  /*0760*/  LDG.E R13, desc[UR6][R4.64+0x4] ;  /* 0x00000406040d7981 */ /* 0x000ee8000c1e1900 */
[----:B------:R-:W4:Y:S04]  /*0770*/  LDG.E R14, desc[UR6][R4.64+0x8] ;  /* 0x00000806040e7981 */ /* 0x000f28000c1e1900 */
[----:B------:R-:W5:Y:S04]  /*0780*/  LDG.E R15, desc[UR6][R4.64+0xc] ;  /* 0x00000c06040f7981 */ /* 0x000f68000c1e1900 */
[----:B------:R-:W5:Y:S04]  /*0790*/  LDG.E R16, desc[UR6][R4.64+0x10] ;  /* 0x0000100604107981 */ /* 0x000f68000c1e1900 */
[----:B------:R-:W5:Y:S04]  /*07a0*/  LDG.E R17, desc[UR6][R4.64+0x14] ;  /* 0x0000140604117981 */ /* 0x000f68000c1e1900 */
[----:B------:R-:W5:Y:S04]  /*07b0*/  LDG.E R18, desc[UR6][R4.64+0x18] ;  /* 0x0000180604127981 */ /* 0x000f68000c1e1900 */
[----:B------:R0:W5:Y:S01]  /*07c0*/  LDG.E R19, desc[UR6][R4.64+0x1c] ;  /* 0x00001c0604137981 */ /* 0x000162000c1e1900 */
[----:B------:R-:W-:-:S02]  /*07d0*/  IADD3 R9, PT, PT, R9, 0x8, RZ ;  /* 0x0000000809097810 */ /* 0x000fc40007ffe0ff */
[----:B--2---:R-:W-:Y:S02]  /*07e0*/  ISETP.NE.AND P3, PT, R21, UR8, PT ;  /* 0x0000000815007c0c */ /* 0x004fe4000bf65270 */
[----:B---3--:R-:W-:Y:S01]  /*07f0*/  ISETP.NE.AND P2, PT, R13, UR8, PT ;  /* 0x000000080d007c0c */ /* 0x008fe2000bf45270 */
[----:B------:R-:W-:-:S10]  /*0800*/  VIADD R13, R12, 0x1 ;  /* 0x000000010c0d7836 */ /* 0x000fd40000000000 */
[----:B------:R-:W-:Y:S01]  /*0810*/  @P3 IMAD.MOV R13, RZ, RZ, R12 ;  /* 0x000000ffff0d3224 */ /* 0x000fe200078e020c */
[----:B----4-:R-:W-:-:S03]  /*0820*/  ISETP.NE.AND P3, PT, R14, UR8, PT ;  /* 0x000000080e007c0c */ /* 0x010fc6000bf65270 */
[C---:B------:R-:W-:Y:S01]  /*0830*/  VIADD R12, R13.reuse, 0x1 ;  /* 0x000000010d0c7836 */ /* 0x040fe20000000000 */
[----:B------:R-:W-:Y:S02]  /*0840*/  @P2 IADD3 R12, PT, PT, R13, RZ, RZ ;  /* 0x000000ff0d0c2210 */ /* 0x000fe40007ffe0ff */
[----:B-----5:R-:W-:-:S03]  /*0850*/  ISETP.NE.AND P2, PT, R15, UR8, PT ;  /* 0x000000080f007c0c */ /* 0x020fc6000bf45270 */
        /* <DEDUP_REMOVED lines=10> */
[----:B------:R-:W-:Y:S02]  /*0900*/  @P2 IADD3 R4, PT, PT, R5, RZ, RZ ;  /* 0x000000ff05042210 */ /* 0x000fe40007ffe0ff */
[----:B------:R-:W-:-:S03]  /*0910*/  ISETP.NE.AND P2, PT, R19, UR8, PT ;  /* 0x0000000813007c0c */ /* 0x000fc6000bf45270 */
[----:B------:R-:W-:Y:S02]  /*0920*/  VIADD R5, R4, 0x1 ;  /* 0x0000000104057836 */ /* 0x000fe40000000000 */
[----:B------:R-:W-:-:S04]  /*0930*/  @P3 IMAD.MOV R5, RZ, RZ, R4 ;  /* 0x000000ffff053224 */ /* 0x000fc800078e0204 */
[----:B------:R-:W-:-:S04]  /*0940*/  VIADD R12, R5, 0x1 ;  /* 0x00000001050c7836 */ /* 0x000fc80000000000 */
[----:B------:R-:W-:-:S07]  /*0950*/  @P2 IMAD.MOV R12, RZ, RZ, R5 ;  /* 0x000000ffff0c2224 */ /* 0x000fce00078e0205 */
.L_x_76:
[----:B------:R-:W-:Y:S05]  /*0960*/  BSYNC.RECONVERGENT B2 ;  /* 0x0000000000027941 */ /* 0x000fea0003800200 */
.L_x_75:
        /* <DEDUP_REMOVED lines=11> */
[----:B------:R-:W5:Y:S01]  /*0a20*/  LDG.E R15, desc[UR6][R4.64+0xc] ;  /* 0x00000c06040f7981 */ /* 0x000f62000c1e1900 */
[----:B------:R-:W-:Y:S01]  /*0a30*/  VIADD R9, R9, 0x4 ;  /* 0x0000000409097836 */ /* 0x000fe20000000000 */
[----:B--2---:R-:W-:-:S02]  /*0a40*/  ISETP.NE.AND P3, PT, R16, UR8, PT ;  /* 0x0000000810007c0c */ /* 0x004fc4000bf65270 */
[----:B---3--:R-:W-:Y:S01]  /*0a50*/  ISETP.NE.AND P2, PT, R10, UR8, PT ;  /* 0x000000080a007c0c */ /* 0x008fe2000bf45270 */
[----:B------:R-:W-:-:S10]  /*0a60*/  VIADD R10, R12, 0x1 ;  /* 0x000000010c0a7836 */ /* 0x000fd40000000000 */
[----:B------:R-:W-:Y:S01]  /*0a70*/  @P3 IMAD.MOV R10, RZ, RZ, R12 ;  /* 0x000000ffff0a3224 */ /* 0x000fe200078e020c */
[----:B----4-:R-:W-:-:S04]  /*0a80*/  ISETP.NE.AND P3, PT, R14, UR8, PT ;  /* 0x000000080e007c0c */ /* 0x010fc8000bf65270 */
[----:B------:R-:W-:Y:S01]  /*0a90*/  IADD3 R12, PT, PT, R10, 0x1, RZ ;  /* 0x000000010a0c7810 */ /* 0x000fe20007ffe0ff */
[----:B------:R-:W-:Y:S01]  /*0aa0*/  @P2 IMAD.MOV R12, RZ, RZ, R10 ;  /* 0x000000ffff0c2224 */ /* 0x000fe200078e020a */
[----:B-----5:R-:W-:-:S03]  /*0ab0*/  ISETP.NE.AND P2, PT, R15, UR8, PT ;  /* 0x000000080f007c0c */ /* 0x020fc6000bf45270 */
[----:B------:R-:W-:-:S04]  /*0ac0*/  VIADD R10, R12, 0x1 ;  /* 0x000000010c0a7836 */ /* 0x000fc80000000000 */
[----:B------:R-:W-:-:S05]  /*0ad0*/  @P3 IMAD.MOV R10, RZ, RZ, R12 ;  /* 0x000000ffff0a3224 */ /* 0x000fca00078e020c */
[----:B------:R-:W-:Y:S01]  /*0ae0*/  IADD3 R12, PT, PT, R10, 0x1, RZ ;  /* 0x000000010a0c7810 */ /* 0x000fe20007ffe0ff */
[----:B------:R-:W-:-:S07]  /*0af0*/  @P2 IMAD.MOV R12, RZ, RZ, R10 ;  /* 0x000000ffff0c2224 */ /* 0x000fce00078e020a */
.L_x_78:
[----:B------:R-:W-:Y:S05]  /*0b00*/  BSYNC.RECONVERGENT B2 ;  /* 0x0000000000027941 */ /* 0x000fea0003800200 */
.L_x_77:
[----:B------:R-:W-:Y:S05]  /*0b10*/  @!P1 BRA `(.L_x_71) ;  /* 0x0000000000509947 */ /* 0x000fea0003800000 */
[----:B------:R-:W0:Y:S02]  /*0b20*/  LDC.64 R4, c[0x0][0x388] ;  /* 0x0000e200ff047b82 */ /* 0x000e240000000a00 */
[----:B0-----:R-:W-:-:S05]  /*0b30*/  IMAD.WIDE R4, R9, 0x4, R4 ;  /* 0x0000000409047825 */ /* 0x001fca00078e0204 */
[----:B------:R-:W2:Y:S01]  /*0b40*/  LDG.E R9, desc[UR6][R4.64] ;  /* 0x0000000604097981 */ /* 0x000ea2000c1e1900 */
[----:B------:R-:W-:Y:S02]  /*0b50*/  ISETP.NE.AND P2, PT, R13, 0x1, PT ;  /* 0x000000010d00780c */ /* 0x000fe40003f45270 */
[----:B--2---:R-:W-:Y:S01]  /*0b60*/  ISETP.NE.AND P1, PT, R9, UR8, PT ;  /* 0x0000000809007c0c */ /* 0x004fe2000bf25270 */
[----:B------:R-:W-:-:S12]  /*0b70*/  VIADD R9, R12, 0x1 ;  /* 0x000000010c097836 */ /* 0x000fd80000000000 */
[----:B------:R-:W-:-:S05]  /*0b80*/  @P1 IADD3 R9, PT, PT, R12, RZ, RZ ;  /* 0x000000ff0c091210 */ /* 0x000fca0007ffe0ff */
[----:B------:R-:W-:Y:S01]  /*0b90*/  IMAD.MOV.U32 R12, RZ, RZ, R9 ;  /* 0x000000ffff0c7224 */ /* 0x000fe200078e0009 */
[----:B------:R-:W-:Y:S06]  /*0ba0*/  @!P2 BRA `(.L_x_71) ;  /* 0x00000000002ca947 */ /* 0x000fec0003800000 */
[----:B------:R-:W-:Y:S01]  /*0bb0*/  ISETP.NE.AND P2, PT, R13, 0x2, PT ;  /* 0x000000020d00780c */ /* 0x000fe20003f45270 */
[----:B------:R-:W2:-:S12]  /*0bc0*/  LDG.E R9, desc[UR6][R4.64+0x4] ;  /* 0x0000040604097981 */ /* 0x000e98000c1e1900 */
[----:B------:R-:W3:Y:S01]  /*0bd0*/  @P2 LDG.E R10, desc[UR6][R4.64+0x8] ;  /* 0x00000806040a2981 */ /* 0x000ee2000c1e1900 */
[----:B--2---:R-:W-:Y:S01]  /*0be0*/  ISETP.NE.AND P1, PT, R9, UR8, PT ;  /* 0x0000000809007c0c */ /* 0x004fe2000bf25270 */
[----:B------:R-:W-:Y:S01]  /*0bf0*/  VIADD R9, R12, 0x1 ;  /* 0x000000010c097836 */ /* 0x000fe20000000000 */
[----:B---3--:R-:W-:-:S11]  /*0c00*/  ISETP.NE.AND P3, PT, R10, UR8, P2 ;  /* 0x000000080a007c0c */ /* 0x008fd60009765270 */
[----:B------:R-:W-:-:S05]  /*0c10*/  @P1 IMAD.MOV R9, RZ, RZ, R12 ;  /* 0x000000ffff091224 */ /* 0x000fca00078e020c */
[----:B------:R-:W-:-:S05]  /*0c20*/  MOV R12, R9 ;  /* 0x00000009000c7202 */ /* 0x000fca0000000f00 */
[----:B------:R-:W-:Y:S02]  /*0c30*/  @P2 VIADD R9, R12, 0x1 ;  /* 0x000000010c092836 */ /* 0x000fe40000000000 */
[----:B------:R-:W-:-:S04]  /*0c40*/  @P3 IMAD.MOV R9, RZ, RZ, R12 ;  /* 0x000000ffff093224 */ /* 0x000fc800078e020c */
[----:B------:R-:W-:-:S07]  /*0c50*/  @P2 IMAD.MOV.U32 R12, RZ, RZ, R9 ;  /* 0x000000ffff0c2224 */ /* 0x000fce00078e0009 */
.L_x_71:
[----:B------:R-:W-:Y:S05]  /*0c60*/  BSYNC.RECONVERGENT B0 ;  /* 0x0000000000007941 */ /* 0x000fea0003800200 */
.L_x_70:
[----:B------:R-:W-:Y:S05]  /*0c70*/  @!P0 BRA `(.L_x_79) ;  /* 0xfffffff4002c8947 */ /* 0x000fea000383ffff */
.L_x_69:
[----:B------:R-:W-:Y:S05]  /*0c80*/  BSYNC.RECONVERGENT B1 ;  /* 0x0000000000017941 */ /* 0x000fea0003800200 */
.L_x_68:
[----:B------:R-:W0:Y:S01]  /*0c90*/  S2UR UR5, SR_CgaCtaId ;  /* 0x00000000000579c3 */ /* 0x000e220000008800 */
[----:B------:R-:W-:Y:S01]  /*0ca0*/  UMOV UR4, 0x400 ;  /* 0x0000040000047882 */ /* 0x000fe20000000000 */
[----:B------:R-:W-:Y:S02]  /*0cb0*/  ISETP.GE.U32.AND P0, PT, R6, 0x2, PT ;  /* 0x000000020600780c */ /* 0x000fe40003f06070 */
[----:B------:R-:W-:Y:S01]  /*0cc0*/  ISETP.NE.AND P1, PT, R0, RZ, PT ;  /* 0x000000ff0000720c */ /* 0x000fe20003f25270 */
[----:B0-----:R-:W-:-:S06]  /*0cd0*/  ULEA UR4, UR5, UR4, 0x18 ;  /* 0x0000000405047291 */ /* 0x001fcc000f8ec0ff */
[----:B------:R-:W-:-:S05]  /*0ce0*/  LEA R3, R0, UR4, 0x2 ;  /* 0x0000000400037c11 */ /* 0x000fca000f8e10ff */
[----:B------:R0:W-:Y:S01]  /*0cf0*/  STS [R3], R12 ;  /* 0x0000000c03007388 */ /* 0x0001e20000000800 */
[----:B------:R-:W-:Y:S06]  /*0d00*/  BAR.SYNC.DEFER_BLOCKING 0x0 ;  /* 0x0000000000007b1d */ /* 0x000fec0000010000 */
[----:B------:R-:W-:Y:S05]  /*0d10*/  @!P0 BRA `(.L_x_80) ;  /* 0x00000000002c8947 */ /* 0x000fea0003800000 */
.L_x_81:
[----:B------:R-:W-:-:S04]  /*0d20*/  SHF.R.U32.HI R8, RZ, 0x1, R6 ;  /* 0x00000001ff087819 */ /* 0x000fc80000011606 */
[----:B------:R-:W-:-:S13]  /*0d30*/  ISETP.GE.U32.AND P0, PT, R0, R8, PT ;  /* 0x000000080000720c */ /* 0x000fda0003f06070 */
[----:B------:R-:W-:Y:S01]  /*0d40*/  @!P0 LEA R2, R8, R3, 0x2 ;  /* 0x0000000308028211 */ /* 0x000fe200078e10ff */
[----:B------:R-:W-:Y:S05]  /*0d50*/  @!P0 LDS R5, [R3] ;  /* 0x0000000003058984 */ /* 0x000fea0000000800 */
[----:B------:R-:W1:Y:S02]  /*0d60*/  @!P0 LDS R2, [R2] ;  /* 0x0000000002028984 */ /* 0x000e640000000800 */
[----:B-1----:R-:W-:-:S05]  /*0d70*/  @!P0 IMAD.IADD R4, R2, 0x1, R5 ;  /* 0x0000000102048824 */ /* 0x002fca00078e0205 */
[----:B------:R1:W-:Y:S01]  /*0d80*/  @!P0 STS [R3], R4 ;  /* 0x0000000403008388 */ /* 0x0003e20000000800 */
[----:B------:R-:W-:Y:S01]  /*0d90*/  BAR.SYNC.DEFER_BLOCKING 0x0 ;  /* 0x0000000000007b1d */ /* 0x000fe20000010000 */
[----:B------:R-:W-:Y:S01]  /*0da0*/  ISETP.GT.U32.AND P0, PT, R6, 0x3, PT ;  /* 0x000000030600780c */ /* 0x000fe20003f04070 */
[----:B------:R-:W-:-:S12]  /*0db0*/  IMAD.MOV.U32 R6, RZ, RZ, R8 ;  /* 0x000000ffff067224 */ /* 0x000fd800078e0008 */
[----:B-1----:R-:W-:Y:S05]  /*0dc0*/  @P0 BRA `(.L_x_81) ;  /* 0xfffffffc00d40947 */ /* 0x002fea000383ffff */
.L_x_80:
[----:B------:R-:W-:Y:S05]  /*0dd0*/  @P1 EXIT ;  /* 0x000000000000194d */ /* 0x000fea0003800000 */
[----:B------:R-:W1:Y:S01]  /*0de0*/  S2UR UR5, SR_CgaCtaId ;  /* 0x00000000000579c3 */ /* 0x000e620000008800 */
[----:B------:R-:W-:-:S07]  /*0df0*/  UMOV UR4, 0x400 ;  /* 0x0000040000047882 */ /* 0x000fce0000000000 */
[----:B------:R-:W2:Y:S08]  /*0e00*/  LDC R0, c[0x0][0x39c] ;  /* 0x0000e700ff007b82 */ /* 0x000eb00000000800 */
[----:B0-----:R-:W0:Y:S01]  /*0e10*/  LDC.64 R2, c[0x0][0x390] ;  /* 0x0000e400ff027b82 */ /* 0x001e220000000a00 */
[----:B-1----:R-:W-:Y:S01]  /*0e20*/  ULEA UR4, UR5, UR4, 0x18 ;  /* 0x0000000405047291 */ /* 0x002fe2000f8ec0ff */
[----:B--2---:R-:W-:-:S08]  /*0e30*/  IMAD R7, R0, UR8, R7 ;  /* 0x0000000800077c24 */ /* 0x004fd0000f8e0207 */
[----:B------:R-:W1:Y:S01]  /*0e40*/  LDS R5, [UR4] ;  /* 0x00000004ff057984 */ /* 0x000e620008000800 */
[----:B0-----:R-:W-:-:S05]  /*0e50*/  IMAD.WIDE R2, R7, 0x4, R2 ;  /* 0x0000000407027825 */ /* 0x001fca00078e0202 */
[----:B-1----:R-:W-:Y:S01]  /*0e60*/  STG.E desc[UR6][R2.64], R5 ;  /* 0x0000000502007986 */ /* 0x002fe2000c101906 */
[----:B------:R-:W-:Y:S05]  /*0e70*/  EXIT ;  /* 0x000000000000794d */ /* 0x000fea0003800000 */
.L_x_82:
        /* <DEDUP_REMOVED lines=16> */
.L_x_130:


//--------------------- .text._Z23reduce_in_degree_blocksPKiPiii --------------------------
	.section	.text._Z23reduce_in_degree_blocksPKiPiii,"ax",@progbits
	.align	128
        .global         _Z23reduce_in_degree_blocksPKiPiii
        .type           _Z23reduce_in_degree_blocksPKiPiii,@function
        .size           _Z23reduce_in_degree_blocksPKiPiii,(.L_x_131 - _Z23reduce_in_degree_blocksPKiPiii)
        .other          _Z23reduce_in_degree_blocksPKiPiii,@"STO_CUDA_ENTRY STV_DEFAULT"
_Z23reduce_in_degree_blocksPKiPiii:
.text._Z23reduce_in_degree_blocksPKiPiii:
[----:B------:R-:W-:Y:S01]  /*0000*/  LDC R1, c[0x0][0x37c] ;  /* 0x0000df00ff017b82 */ /* 0x000fe20000000800 */
[----:B------:R-:W0:Y:S07]  /*0010*/  S2R R3, SR_TID.X ;  /* 0x0000000000037919 */ /* 0x000e2e0000002100 */
[----:B------:R-:W0:Y:S08]  /*0020*/  S2UR UR4, SR_CTAID.X ;  /* 0x00000000000479c3 */ /* 0x000e300000002500 */
[----:B------:R-:W0:Y:S08]  /*0030*/  LDC R0, c[0x0][0x360] ;  /* 0x0000d800ff007b82 */ /* 0x000e300000000800 */
[----:B------:R-:W1:Y:S01]  /*0040*/  LDC R25, c[0x0][0x390] ;  /* 0x0000e400ff197b82 */ /* 0x000e620000000800 */
[----:B0-----:R-:W-:-:S05]  /*0050*/  IMAD R0, R0, UR4, R3 ;  /* 0x0000000400007c24 */ /* 0x001fca000f8e0203 */
[----:B-1----:R-:W-:-:S13]  /*0060*/  ISETP.GE.AND P0, PT, R0, R25, PT ;  /* 0x000000190000720c */ /* 0x002fda0003f06270 */
[----:B------:R-:W-:Y:S05]  /*0070*/  @P0 EXIT ;  /* 0x000000000000094d */ /* 0x000fea0003800000 */
[----:B------:R-:W0:Y:S01]  /*0080*/  LDCU UR5, c[0x0][0x394] ;  /* 0x00007280ff0577ac */ /* 0x000e220008000800 */
[----:B------:R-:W-:Y:S01]  /*0090*/  HFMA2 R26, -RZ, RZ, 0, 0 ;  /* 0x00000000ff1a7431 */ /* 0x000fe200000001ff */
[----:B------:R-:W1:Y:S01]  /*00a0*/  LDCU.64 UR8, c[0x0][0x358] ;  /* 0x00006b00ff0877ac */ /* 0x000e620008000a00 */
[----:B0-----:R-:W-:-:S09]  /*00b0*/  UISETP.GE.AND UP0, UPT, UR5, 0x1, UPT ;  /* 0x000000010500788c */ /* 0x001fd2000bf06270 */
[----:B-1----:R-:W-:Y:S05]  /*00c0*/  BRA.U !UP0, `(.L_x_83) ;  /* 0x0000000508c07547 */ /* 0x002fea000b800000 */
[----:B------:R-:W-:Y:S01]  /*00d0*/  UISETP.GE.U32.AND UP1, UPT, UR5, 0x10, UPT ;  /* 0x000000100500788c */ /* 0x000fe2000bf26070 */
[----:B------:R-:W-:Y:S01]  /*00e0*/  MOV R26, RZ ;  /* 0x000000ff001a7202 */ /* 0x000fe20000000f00 */
[----:B------:R-:W-:Y:S01]  /*00f0*/  ULOP3.LUT UR6, UR5, 0xf, URZ, 0xc0, !UPT ;  /* 0x0000000f05067892 */ /* 0x000fe2000f8ec0ff */
[----:B------:R-:W-:-:S03]  /*0100*/  UMOV UR4, URZ ;  /* 0x000000ff00047c82 */ /* 0x000fc60008000000 */
[----:B------:R-:W-:-:S03]  /*0110*/  UISETP.NE.AND UP0, UPT, UR6, URZ, UPT ;  /* 0x000000ff0600728c */ /* 0x000fc6000bf05270 */
[----:B------:R-:W-:Y:S08]  /*0120*/  BRA.U !UP1, `(.L_x_84) ;  /* 0x0000000109c47547 */ /* 0x000ff0000b800000 */
[----:B------:R-:W-:Y:S01]  /*0130*/  ULOP3.LUT UR4, UR5, 0x7ffffff0, URZ, 0xc0, !UPT ;  /* 0x7ffffff005047892 */ /* 0x000fe2000f8ec0ff */
[----:B------:R-:W-:Y:S02]  /*0140*/  MOV R26, RZ ;  /* 0x000000ff001a7202 */ /* 0x000fe40000000f00 */
[----:B------:R-:W-:Y:S01]  /*0150*/  MOV R24, R0 ;  /* 0x0000000000187202 */ /* 0x000fe20000000f00 */
[----:B------:R-:W-:-:S12]  /*0160*/  UIADD3 UR7, UPT, UPT, -UR4, URZ, URZ ;  /* 0x000000ff04077290 */ /* 0x000fd8000fffe1ff */
.L_x_85:
[----:B------:R-:W0:Y:S02]  /*0170*/  LDC.64 R16, c[0x0][0x380] ;  /* 0x0000e000ff107b82 */ /* 0x000e240000000a00 */
[----:B0-----:R-:W-:-:S05]  /*0180*/  IMAD.WIDE R16, R24, 0x4, R16 ;  /* 0x0000000418107825 */ /* 0x001fca00078e0210 */
[----:B------:R0:W2:Y:S01]  /*0190*/  LDG.E R27, desc[UR8][R16.64] ;  /* 0x00000008101b7981 */ /* 0x0000a2000c1e1900 */
[----:B------:R-:W-:-:S04]  /*01a0*/  IMAD.WIDE R18, R25, 0x4, R16 ;  /* 0x0000000419127825 */ /* 0x000fc800078e0210 */
[C---:B------:R-:W-:Y:S02]  /*01b0*/  IMAD.WIDE R20, R25.reuse, 0x4, R18 ;  /* 0x0000000419147825 */ /* 0x040fe400078e0212 */
[----:B------:R-:W2:Y:S02]  /*01c0*/  LDG.E R18, desc[UR8][R18.64] ;  /* 0x0000000812127981 */ /* 0x000ea4000c1e1900 */
[C---:B------:R-:W-:Y:S02]  /*01d0*/  IMAD.WIDE R2, R25.reuse, 0x4, R20 ;  /* 0x0000000419027825 */ /* 0x040fe400078e0214 */
[----:B------:R-:W3:Y:S02]  /*01e0*/  LDG.E R20, desc[UR8][R20.64] ;  /* 0x0000000814147981 */ /* 0x000ee4000c1e1900 */
[C---:B------:R-:W-:Y:S02]  /*01f0*/  IMAD.WIDE R4, R25.reuse, 0x4, R2 ;  /* 0x0000000419047825 */ /* 0x040fe400078e0202 */
[----:B------:R1:W3:Y:S02]  /*0200*/  LDG.E R19, desc[UR8][R2.64] ;  /* 0x0000000802137981 */ /* 0x0002e4000c1e1900 */
[----:B------:R-:W-:-:S02]  /*0210*/  IMAD.WIDE R6, R25, 0x4, R4 ;  /* 0x0000000419067825 */ /* 0x000fc400078e0204 */
[----:B------:R-:W4:Y:S02]  /*0220*/  LDG.E R4, desc[UR8][R4.64] ;  /* 0x0000000804047981 */ /* 0x000f24000c1e1900 */
[----:B------:R-:W-:-:S04]  /*0230*/  IMAD.WIDE R8, R25, 0x4, R6 ;  /* 0x0000000419087825 */ /* 0x000fc800078e0206 */
[C---:B------:R-:W-:Y:S01]  /*0240*/  IMAD.WIDE R10, R25.reuse, 0x4, R8 ;  /* 0x00000004190a7825 */ /* 0x040fe200078e0208 */
[----:B------:R5:W4:Y:S04]  /*0250*/  LDG.E R5, desc[UR8][R6.64] ;  /* 0x0000000806057981 */ /* 0x000b28000c1e1900 */
[----:B------:R-:W4:Y:S01]  /*0260*/  LDG.E R8, desc[UR8][R8.64] ;  /* 0x0000000808087981 */ /* 0x000f22000c1e1900 */
[----:B------:R-:W-:-:S03]  /*0270*/  IMAD.WIDE R12, R25, 0x4, R10 ;  /* 0x00000004190c7825 */ /* 0x000fc600078e020a */
[----:B------:R-:W4:Y:S01]  /*0280*/  LDG.E R11, desc[UR8][R10.64] ;  /* 0x000000080a0b7981 */ /* 0x000f22000c1e1900 */
[----:B------:R-:W-:-:S03]  /*0290*/  IMAD.WIDE R14, R25, 0x4, R12 ;  /* 0x00000004190e7825 */ /* 0x000fc600078e020c */
[----:B------:R-:W4:Y:S01]  /*02a0*/  LDG.E R12, desc[UR8][R12.64] ;  /* 0x000000080c0c7981 */ /* 0x000f22000c1e1900 */
[----:B0-----:R-:W-:-:S03]  /*02b0*/  IMAD.WIDE R16, R25, 0x4, R14 ;  /* 0x0000000419107825 */ /* 0x001fc600078e020e */
[----:B------:R-:W4:Y:S01]  /*02c0*/  LDG.E R15, desc[UR8][R14.64] ;  /* 0x000000080e0f7981 */ /* 0x000f22000c1e1900 */
[----:B------:R-:W-:-:S03]  /*02d0*/  IMAD.WIDE R22, R25, 0x4, R16 ;  /* 0x0000000419167825 */ /* 0x000fc600078e0210 */
[----:B------:R-:W4:Y:S01]  /*02e0*/  LDG.E R16, desc[UR8][R16.64] ;  /* 0x0000000810107981 */ /* 0x000f22000c1e1900 */
[----:B------:R-:W-:-:S03]  /*02f0*/  IMAD.WIDE R28, R25, 0x4, R22 ;  /* 0x00000004191c7825 */ /* 0x000fc600078e0216 */
[----:B------:R-:W4:Y:S01]  /*0300*/  LDG.E R23, desc[UR8][R22.64] ;  /* 0x0000000816177981 */ /* 0x000f22000c1e1900 */
[----:B-1----:R-:W-:-:S03]  /*0310*/  IMAD.WIDE R2, R25, 0x4, R28 ;  /* 0x0000000419027825 */ /* 0x002fc600078e021c */
[----:B------:R-:W4:Y:S01]  /*0320*/  LDG.E R28, desc[UR8][R28.64] ;  /* 0x000000081c1c7981 */ /* 0x000f22000c1e1900 */
[----:B-----5:R-:W-:-:S03]  /*0330*/  IMAD.WIDE R6, R25, 0x4, R2 ;  /* 0x0000000419067825 */ /* 0x020fc600078e0202 */
[----:B------:R0:W5:Y:S02]  /*0340*/  LDG.E R21, desc[UR8][R2.64] ;  /* 0x0000000802157981 */ /* 0x000164000c1e1900 */
[----:B0-----:R-:W-:Y:S02]  /*0350*/  IMAD.WIDE R2, R25, 0x4, R6 ;  /* 0x0000000419027825 */ /* 0x001fe400078e0206 */
[----:B------:R-:W5:Y:S04]  /*0360*/  LDG.E R7, desc[UR8][R6.64] ;  /* 0x0000000806077981 */ /* 0x000f68000c1e1900 */
[----:B------:R-:W5:Y:S01]  /*0370*/  LDG.E R9, desc[UR8][R2.64] ;  /* 0x0000000802097981 */ /* 0x000f62000c1e1900 */
[----:B------:R-:W-:-:S04]  /*0380*/  UIADD3 UR7, UPT, UPT, UR7, 0x10, URZ ;  /* 0x0000001007077890 */ /* 0x000fc8000fffe0ff */
[----:B------:R-:W-:Y:S01]  /*0390*/  UISETP.NE.AND UP1, UPT, UR7, URZ, UPT ;  /* 0x000000ff0700728c */ /* 0x000fe2000bf25270 */
[----:B------:R-:W-:Y:S02]  /*03a0*/  LEA R24, R25, R24, 0x4 ;  /* 0x0000001819187211 */ /* 0x000fe400078e20ff */
[----:B--2---:R-:W-:-:S04]  /*03b0*/  IADD3 R18, PT, PT, R18, R27, R26 ;  /* 0x0000001b12127210 */ /* 0x004fc80007ffe01a */
[----:B---3--:R-:W-:-:S04]  /*03c0*/  IADD3 R18, PT, PT, R19, R20, R18 ;  /* 0x0000001413127210 */ /* 0x008fc80007ffe012 */
[----:B----4-:R-:W-:-:S04]  /*03d0*/  IADD3 R4, PT, PT, R5, R4, R18 ;  /* 0x0000000405047210 */ /* 0x010fc80007ffe012 */
[----:B------:R-:W-:-:S04]  /*03e0*/  IADD3 R4, PT, PT, R11, R8, R4 ;  /* 0x000000080b047210 */ /* 0x000fc80007ffe004 */
[----:B------:R-:W-:-:S04]  /*03f0*/  IADD3 R4, PT, PT, R15, R12, R4 ;  /* 0x0000000c0f047210 */ /* 0x000fc80007ffe004 */
[----:B------:R-:W-:-:S04]  /*0400*/  IADD3 R4, PT, PT, R23, R16, R4 ;  /* 0x0000001017047210 */ /* 0x000fc80007ffe004 */
[----:B-----5:R-:W-:-:S04]  /*0410*/  IADD3 R4, PT, PT, R21, R28, R4 ;  /* 0x0000001c15047210 */ /* 0x020fc80007ffe004 */
[----:B------:R-:W-:Y:S01]  /*0420*/  IADD3 R26, PT, PT, R9, R7, R4 ;  /* 0x00000007091a7210 */ /* 0x000fe20007ffe004 */
[----:B------:R-:W-:Y:S06]  /*0430*/  BRA.U UP1, `(.L_x_85) ;  /* 0xfffffffd014c7547 */ /* 0x000fec000b83ffff */
.L_x_84:
[----:B------:R-:W-:Y:S05]  /*0440*/  BRA.U !UP0, `(.L_x_83) ;  /* 0x0000000108e07547 */ /* 0x000fea000b800000 */
[----:B------:R-:W-:Y:S02]  /*0450*/  UISETP.GE.U32.AND UP0, UPT, UR6, 0x8, UPT ;  /* 0x000000080600788c */ /* 0x000fe4000bf06070 */
[----:B------:R-:W-:-:S04]  /*0460*/  ULOP3.LUT UR7, UR5, 0x7, URZ, 0xc0, !UPT ;  /* 0x0000000705077892 */ /* 0x000fc8000f8ec0ff */
[----:B------:R-:W-:-:S03]  /*0470*/  UISETP.NE.AND UP1, UPT, UR7, URZ, UPT ;  /* 0x000000ff0700728c */ /* 0x000fc6000bf25270 */
[----:B------:R-:W-:Y:S08]  /*0480*/  BRA.U !UP0, `(.L_x_86) ;  /* 0x00000001085c7547 */ /* 0x000ff0000b800000 */
[----:B------:R-:W0:Y:S01]  /*0490*/  LDC.64 R6, c[0x0][0x380] ;  /* 0x0000e000ff067b82 */ /* 0x000e220000000a00 */
[----:B------:R-:W-:-:S04]  /*04a0*/  IMAD R3, R25, UR4, R0 ;  /* 0x0000000419037c24 */ /* 0x000fc8000f8e0200 */
[----:B0-----:R-:W-:-:S04]  /*04b0*/  IMAD.WIDE R6, R3, 0x4, R6 ;  /* 0x0000000403067825 */ /* 0x001fc800078e0206 */
[C---:B------:R-:W-:Y:S02]  /*04c0*/  IMAD.WIDE R8, R25.reuse, 0x4, R6 ;  /* 0x0000000419087825 */ /* 0x040fe400078e0206 */
[----:B------:R-:W2:Y:S02]  /*04d0*/  LDG.E R7, desc[UR8][R6.64] ;  /* 0x0000000806077981 */ /* 0x000ea4000c1e1900 */
[C---:B------:R-:W-:Y:S02]  /*04e0*/  IMAD.WIDE R10, R25.reuse, 0x4, R8 ;  /* 0x00000004190a7825 */ /* 0x040fe400078e0208 */
[----:B------:R-:W2:Y:S02]  /*04f0*/  LDG.E R8, desc[UR8][R8.64] ;  /* 0x0000000808087981 */ /* 0x000ea4000c1e1900 */
[C---:B------:R-:W-:Y:S02]  /*0500*/  IMAD.WIDE R12, R25.reuse, 0x4, R10 ;  /* 0x00000004190c7825 */ /* 0x040fe400078e020a */
[----:B------:R-:W3:Y:S02]  /*0510*/  LDG.E R11, desc[UR8][R10.64] ;  /* 0x000000080a0b7981 */ /* 0x000ee4000c1e1900 */
[----:B------:R-:W-:-:S02]  /*0520*/  IMAD.WIDE R14, R25, 0x4, R12 ;  /* 0x00000004190e7825 */ /* 0x000fc400078e020c */
[----:B------:R-:W3:Y:S02]  /*0530*/  LDG.E R12, desc[UR8][R12.64] ;  /* 0x000000080c0c7981 */ /* 0x000ee4000c1e1900 */
[C---:B------:R-:W-:Y:S02]  /*0540*/  IMAD.WIDE R2, R25.reuse, 0x4, R14 ;  /* 0x0000000419027825 */ /* 0x040fe400078e020e */
[----:B------:R-:W4:Y:S02]  /*0550*/  LDG.E R15, desc[UR8][R14.64] ;  /* 0x000000080e0f7981 */ /* 0x000f24000c1e1900 */
[C---:B------:R-:W-:Y:S02]  /*0560*/  IMAD.WIDE R4, R25.reuse, 0x4, R2 ;  /* 0x0000000419047825 */ /* 0x040fe400078e0202 */
[----:B------:R-:W4:Y:S02]  /*0570*/  LDG.E R2, desc[UR8][R2.64] ;  /* 0x0000000802027981 */ /* 0x000f24000c1e1900 */
[----:B------:R-:W-:-:S02]  /*0580*/  IMAD.WIDE R16, R25, 0x4, R4 ;  /* 0x0000000419107825 */ /* 0x000fc400078e0204 */
[----:B------:R-:W5:Y:S04]  /*0590*/  LDG.E R5, desc[UR8][R4.64] ;  /* 0x0000000804057981 */ /* 0x000f68000c1e1900 */
[----:B------:R-:W5:Y:S01]  /*05a0*/  LDG.E R16, desc[UR8][R16.64] ;  /* 0x0000000810107981 */ /* 0x000f62000c1e1900 */
[----:B------:R-:W-:Y:S01]  /*05b0*/  UIADD3 UR4, UPT, UPT, UR4, 0x8, URZ ;  /* 0x0000000804047890 */ /* 0x000fe2000fffe0ff */
[----:B--2---:R-:W-:-:S04]  /*05c0*/  IADD3 R26, PT, PT, R8, R7, R26 ;  /* 0x00000007081a7210 */ /* 0x004fc80007ffe01a */
[----:B---3--:R-:W-:-:S04]  /*05d0*/  IADD3 R26, PT, PT, R12, R11, R26 ;  /* 0x0000000b0c1a7210 */ /* 0x008fc80007ffe01a */
[----:B----4-:R-:W-:-:S04]  /*05e0*/  IADD3 R26, PT, PT, R2, R15, R26 ;  /* 0x0000000f021a7210 */ /* 0x010fc80007ffe01a */
[----:B-----5:R-:W-:-:S07]  /*05f0*/  IADD3 R26, PT, PT, R16, R5, R26 ;  /* 0x00000005101a7210 */ /* 0x020fce0007ffe01a */
.L_x_86:
        /* <DEDUP_REMOVED lines=12> */
[----:B------:R-:W-:Y:S02]  /*06c0*/  IMAD.WIDE R8, R25, 0x4, R6 ;  /* 0x0000000419087825 */ /* 0x000fe400078e0206 */
[----:B------:R-:W3:Y:S04]  /*06d0*/  LDG.E R7, desc[UR8][R6.64] ;  /* 0x0000000806077981 */ /* 0x000ee8000c1e1900 */
[----:B------:R-:W3:Y:S01]  /*06e0*/  LDG.E R8, desc[UR8][R8.64] ;  /* 0x0000000808087981 */ /* 0x000ee2000c1e1900 */
[----:B------:R-:W-:Y:S01]  /*06f0*/  UIADD3 UR4, UPT, UPT, UR4, 0x4, URZ ;  /* 0x0000000404047890 */ /* 0x000fe2000fffe0ff */
[----:B--2---:R-:W-:-:S04]  /*0700*/  IADD3 R26, PT, PT, R4, R3, R26 ;  /* 0x00000003041a7210 */ /* 0x004fc80007ffe01a */
[----:B---3--:R-:W-:-:S07]  /*0710*/  IADD3 R26, PT, PT, R8, R7, R26 ;  /* 0x00000007081a7210 */ /* 0x008fce0007ffe01a */
.L_x_87:
[----:B------:R-:W-:Y:S05]  /*0720*/  BRA.U !UP1, `(.L_x_83) ;  /* 0x0000000109287547 */ /* 0x000fea000b800000 */
[----:B------:R-:W0:Y:S01]  /*0730*/  LDC.64 R4, c[0x0][0x380] ;  /* 0x0000e000ff047b82 */ /* 0x000e220000000a00 */
[----:B------:R-:W-:Y:S01]  /*0740*/  IMAD R6, R25, UR4, R0 ;  /* 0x0000000419067c24 */ /* 0x000fe2000f8e0200 */
[----:B------:R-:W-:-:S12]  /*0750*/  UIADD3 UR5, UPT, UPT, -UR5, URZ, URZ ;  /* 0x000000ff05057290 */ /* 0x000fd8000fffe1ff */
.L_x_88:
[----:B0-----:R-:W-:-:S06]  /*0760*/  IMAD.WIDE R2, R6, 0x4, R4 ;  /* 0x0000000406027825 */ /* 0x001fcc00078e0204 */
[----:B------:R-:W2:Y:S01]  /*0770*/  LDG.E R3, desc[UR8][R2.64] ;  /* 0x0000000802037981 */ /* 0x000ea2000c1e1900 */
[----:B------:R-:W-:Y:S01]  /*0780*/  UIADD3 UR5, UPT, UPT, UR5, 0x1, URZ ;  /* 0x0000000105057890 */ /* 0x000fe2000fffe0ff */
[----:B------:R-:W-:-:S03]  /*0790*/  IADD3 R6, PT, PT, R6, R25, RZ ;  /* 0x0000001906067210 */ /* 0x000fc60007ffe0ff */
[----:B------:R-:W-:Y:S01]  /*07a0*/  UISETP.NE.AND UP0, UPT, UR5, URZ, UPT ;  /* 0x000000ff0500728c */ /* 0x000fe2000bf05270 */
[----:B--2---:R-:W-:-:S08]  /*07b0*/  IADD3 R26, PT, PT, R3, R26, RZ ;  /* 0x0000001a031a7210 */ /* 0x004fd00007ffe0ff */
[----:B------:R-:W-:Y:S05]  /*07c0*/  BRA.U UP0, `(.L_x_88) ;  /* 0xfffffffd00e47547 */ /* 0x000fea000b83ffff */
.L_x_83:
[----:B------:R-:W0:Y:S02]  /*07d0*/  LDC.64 R2, c[0x0][0x388] ;  /* 0x0000e200ff027b82 */ /* 0x000e240000000a00 */
[----:B0-----:R-:W-:-:S05]  /*07e0*/  IMAD.WIDE R2, R0, 0x4, R2 ;  /* 0x0000000400027825 */ /* 0x001fca00078e0202 */
[----:B------:R-:W-:Y:S01]  /*07f0*/  STG.E desc[UR8][R2.64], R26 ;  /* 0x0000001a02007986 */ /* 0x000fe2000c101908 */
[----:B------:R-:W-:Y:S05]  /*0800*/  EXIT ;  /* 0x000000000000794d */ /* 0x000fea0003800000 */
.L_x_89:
        /* <DEDUP_REMOVED lines=15> */
.L_x_131:


//--------------------- .text._Z29calculate_in_degree_csr_localPKiS0_Pii --------------------------
	.section	.text._Z29calculate_in_degree_csr_localPKiS0_Pii,"ax",@progbits
	.align	128
        .global         _Z29calculate_in_degree_csr_localPKiS0_Pii
        .type           _Z29calculate_in_degree_csr_localPKiS0_Pii,@function
        .size           _Z29calculate_in_degree_csr_localPKiS0_Pii,(.L_x_132 - _Z29calculate_in_degree_csr_localPKiS0_Pii)
        .other          _Z29calculate_in_degree_csr_localPKiS0_Pii,@"STO_CUDA_ENTRY STV_DEFAULT"
_Z29calculate_in_degree_csr_localPKiS0_Pii:
.text._Z29calculate_in_degree_csr_localPKiS0_Pii:
[----:B------:R-:W-:Y:S01]  /*0000*/  LDC R1, c[0x0][0x37c] ;  /* 0x0000df00ff017b82 */ /* 0x000fe20000000800 */
[----:B------:R-:W0:Y:S07]  /*0010*/  S2R R0, SR_TID.X ;  /* 0x0000000000007919 */ /* 0x000e2e0000002100 */
[----:B------:R-:W0:Y:S01]  /*0020*/  LDC R5, c[0x0][0x398] ;  /* 0x0000e600ff057b82 */ /* 0x000e220000000800 */
[----:B------:R-:W-:Y:S07]  /*0030*/  BSSY.RECONVERGENT B0, `(.L_x_90) ;  /* 0x000000e000007945 */ /* 0x000fee0003800200 */
[----:B------:R-:W1:Y:S08]  /*0040*/  LDC R7, c[0x0][0x360] ;  /* 0x0000d800ff077b82 */ /* 0x000e700000000800 */
[----:B------:R-:W2:Y:S01]  /*0050*/  S2UR UR6, SR_CTAID.X ;  /* 0x00000000000679c3 */ /* 0x000ea20000002500 */
[----:B0-----:R-:W-:-:S13]  /*0060*/  ISETP.GE.AND P0, PT, R0, R5, PT ;  /* 0x000000050000720c */ /* 0x001fda0003f06270 */
[----:B-12---:R-:W-:Y:S05]  /*0070*/  @P0 BRA `(.L_x_91) ;  /* 0x0000000000240947 */ /* 0x006fea0003800000 */
[----:B------:R-:W0:Y:S01]  /*0080*/  S2R R3, SR_CgaCtaId ;  /* 0x0000000000037919 */ /* 0x000e220000008800 */
[----:B------:R-:W-:Y:S01]  /*0090*/  MOV R2, 0x400 ;  /* 0x0000040000027802 */ /* 0x000fe20000000f00 */
[----:B------:R-:W-:-:S03]  /*00a0*/  IMAD.MOV.U32 R4, RZ, RZ, R0 ;  /* 0x000000ffff047224 */ /* 0x000fc600078e0000 */
[----:B0-----:R-:W-:-:S07]  /*00b0*/  LEA R2, R3, R2, 0x18 ;  /* 0x0000000203027211 */ /* 0x001fce00078ec0ff */
.L_x_92:
[----:B------:R-:W-:Y:S02]  /*00c0*/  IMAD R3, R4, 0x4, R2 ;  /* 0x0000000404037824 */ /* 0x000fe400078e0202 */
[----:B------:R-:W-:-:S03]  /*00d0*/  IMAD.IADD R4, R7, 0x1, R4 ;  /* 0x0000000107047824 */ /* 0x000fc600078e0204 */
[----:B------:R0:W-:Y:S02]  /*00e0*/  STS [R3], RZ ;  /* 0x000000ff03007388 */ /* 0x0001e40000000800 */
[----:B------:R-:W-:-:S13]  /*00f0*/  ISETP.GE.AND P0, PT, R4, R5, PT ;  /* 0x000000050400720c */ /* 0x000fda0003f06270 */
[----:B0-----:R-:W-:Y:S05]  /*0100*/  @!P0 BRA `(.L_x_92) ;  /* 0xfffffffc00ec8947 */ /* 0x001fea000383ffff */
.L_x_91:
[----:B------:R-:W-:Y:S05]  /*0110*/  BSYNC.RECONVERGENT B0 ;  /* 0x0000000000007941 */ /* 0x000fea0003800200 */
.L_x_90:
[----:B------:R-:W-:Y:S01]  /*0120*/  IMAD R4, R7, UR6, R0 ;  /* 0x0000000607047c24 */ /* 0x000fe2000f8e0200 */
[----:B------:R-:W-:Y:S04]  /*0130*/  BAR.SYNC.DEFER_BLOCKING 0x0 ;  /* 0x0000000000007b1d */ /* 0x000fe80000010000 */
[----:B------:R-:W-:Y:S02]  /*0140*/  ISETP.GE.AND P0, PT, R4, R5, PT ;  /* 0x000000050400720c */ /* 0x000fe40003f06270 */
[----:B------:R-:W0:Y:S01]  /*0150*/  LDCU.64 UR8, c[0x0][0x358] ;  /* 0x00006b00ff0877ac */ /* 0x000e220008000a00 */
[----:B------:R-:W-:Y:S10]  /*0160*/  BSSY.RECONVERGENT B0, `(.L_x_93) ;  /* 0x0000098000007945 */ /* 0x000ff40003800200 */
[----:B------:R-:W-:Y:S05]  /*0170*/  @P0 BRA `(.L_x_94) ;  /* 0x0000000800580947 */ /* 0x000fea0003800000 */
[----:B------:R-:W1:Y:S02]  /*0180*/  LDC.64 R2, c[0x0][0x380] ;  /* 0x0000e000ff027b82 */ /* 0x000e640000000a00 */
[----:B-1----:R-:W-:-:S05]  /*0190*/  IMAD.WIDE R2, R4, 0x4, R2 ;  /* 0x0000000404027825 */ /* 0x002fca00078e0202 */
[----:B0-----:R-:W2:Y:S04]  /*01a0*/  LDG.E R4, desc[UR8][R2.64] ;  /* 0x0000000802047981 */ /* 0x001ea8000c1e1900 */
[----:B------:R-:W2:Y:S02]  /*01b0*/  LDG.E R9, desc[UR8][R2.64+0x4] ;  /* 0x0000040802097981 */ /* 0x000ea4000c1e1900 */
        /* <DEDUP_REMOVED lines=10> */
[----:B------:R-:W0:Y:S01]  /*0260*/  S2R R3, SR_CgaCtaId ;  /* 0x0000000000037919 */ /* 0x000e220000008800 */
[----:B------:R-:W-:Y:S02]  /*0270*/  LOP3.LUT R9, R6, 0xfffffff0, RZ, 0xc0, !PT ;  /* 0xfffffff006097812 */ /* 0x000fe400078ec0ff */
[----:B------:R-:W-:-:S03]  /*0280*/  MOV R8, 0x400 ;  /* 0x0000040000087802 */ /* 0x000fc60000000f00 */
[----:B------:R-:W-:Y:S01]  /*0290*/  IMAD.MOV R9, RZ, RZ, -R9 ;  /* 0x000000ffff097224 */ /* 0x000fe200078e0a09 */
[----:B0-----:R-:W-:-:S07]  /*02a0*/  LEA R8, R3, R8, 0x18 ;  /* 0x0000000803087211 */ /* 0x001fce00078ec0ff */
.L_x_97:
[----:B0-----:R-:W0:Y:S02]  /*02b0*/  LDC.64 R2, c[0x0][0x388] ;  /* 0x0000e200ff027b82 */ /* 0x001e240000000a00 */
        /* <DEDUP_REMOVED lines=17> */
[----:B------:R-:W-:-:S02]  /*03d0*/  VIADD R9, R9, 0x10 ;  /* 0x0000001009097836 */ /* 0x000fc40000000000 */
[----:B------:R-:W-:-:S03]  /*03e0*/  VIADD R4, R4, 0x10 ;  /* 0x0000001004047836 */ /* 0x000fc60000000000 */
[----:B------:R-:W-:Y:S01]  /*03f0*/  ISETP.NE.AND P1, PT, R9, RZ, PT ;  /* 0x000000ff0900720c */ /* 0x000fe20003f25270 */
[--C-:B--2---:R-:W-:Y:S02]  /*0400*/  IMAD R14, R14, 0x4, R8.reuse ;  /* 0x000000040e0e7824 */ /* 0x104fe400078e0208 */
[----:B---3--:R-:W-:-:S03]  /*0410*/  IMAD R16, R16, 0x4, R8 ;  /* 0x0000000410107824 */ /* 0x008fc600078e0208 */
[----:B------:R0:W-:Y:S01]  /*0420*/  ATOMS.POPC.INC.32 RZ, [R14+URZ] ;  /* 0x000000000eff7f8c */ /* 0x0001e2000d8000ff */
[----:B----4-:R-:W-:-:S03]  /*0430*/  IMAD R20, R20, 0x4, R8 ;  /* 0x0000000414147824 */ /* 0x010fc600078e0208 */
[----:B------:R0:W-:Y:S01]  /*0440*/  ATOMS.POPC.INC.32 RZ, [R16+URZ] ;  /* 0x0000000010ff7f8c */ /* 0x0001e2000d8000ff */
[----:B-----5:R-:W-:-:S03]  /*0450*/  IMAD R22, R22, 0x4, R8 ;  /* 0x0000000416167824 */ /* 0x020fc600078e0208 */
[----:B------:R0:W-:Y:S01]  /*0460*/  ATOMS.POPC.INC.32 RZ, [R20+URZ] ;  /* 0x0000000014ff7f8c */ /* 0x0001e2000d8000ff */
[----:B------:R-:W-:-:S03]  /*0470*/  IMAD R10, R10, 0x4, R8 ;  /* 0x000000040a0a7824 */ /* 0x000fc600078e0208 */
        /* <DEDUP_REMOVED lines=9> */
[----:B------:R-:W-:-:S03]  /*0510*/  LEA R23, R23, R8, 0x2 ;  /* 0x0000000817177211 */ /* 0x000fc600078e10ff */
        /* <DEDUP_REMOVED lines=12> */
[----:B------:R0:W-:Y:S04]  /*05e0*/  ATOMS.POPC.INC.32 RZ, [R13+URZ] ;  /* 0x000000000dff7f8c */ /* 0x0001e8000d8000ff */
[----:B------:R0:W-:Y:S01]  /*05f0*/  ATOMS.POPC.INC.32 RZ, [R12+URZ] ;  /* 0x000000000cff7f8c */ /* 0x0001e2000d8000ff */
[----:B------:R-:W-:Y:S05]  /*0600*/  @P1 BRA `(.L_x_97) ;  /* 0xfffffffc00281947 */ /* 0x000fea000383ffff */
.L_x_96:
[----:B------:R-:W-:Y:S05]  /*0610*/  BSYNC.RECONVERGENT B1 ;  /* 0x0000000000017941 */ /* 0x000fea0003800200 */
.L_x_95:
[----:B------:R-:W-:Y:S05]  /*0620*/  @!P0 BRA `(.L_x_94) ;  /* 0x00000004002c8947 */ /* 0x000fea0003800000 */
[----:B------:R-:W-:Y:S01]  /*0630*/  ISETP.GE.U32.AND P0, PT, R18, 0x8, PT ;  /* 0x000000081200780c */ /* 0x000fe20003f06070 */
[----:B------:R-:W-:Y:S01]  /*0640*/  BSSY.RECONVERGENT B1, `(.L_x_98) ;  /* 0x0000022000017945 */ /* 0x000fe20003800200 */
[----:B0-----:R-:W-:-:S04]  /*0650*/  LOP3.LUT R16, R6, 0x7, RZ, 0xc0, !PT ;  /* 0x0000000706107812 */ /* 0x001fc800078ec0ff */
        /* <DEDUP_REMOVED lines=11> */
[----:B------:R-:W5:Y:S01]  /*0710*/  LDG.E R15, desc[UR8][R2.64+0x1c] ;  /* 0x00001c08020f7981 */ /* 0x000f62000c1e1900 */
[----:B------:R-:W0:Y:S01]  /*0720*/  S2UR UR5, SR_CgaCtaId ;  /* 0x00000000000579c3 */ /* 0x000e220000008800 */
[----:B------:R-:W-:Y:S01]  /*0730*/  UMOV UR4, 0x400 ;  /* 0x0000040000047882 */ /* 0x000fe20000000000 */
[----:B------:R-:W-:Y:S01]  /*0740*/  IADD3 R4, PT, PT, R4, 0x8, RZ ;  /* 0x0000000804047810 */ /* 0x000fe20007ffe0ff */
[----:B0-----:R-:W-:-:S06]  /*0750*/  ULEA UR4, UR5, UR4, 0x18 ;  /* 0x0000000405047291 */ /* 0x001fcc000f8ec0ff */
[----:B--2---:R-:W-:Y:S02]  /*0760*/  LEA R8, R8, UR4, 0x2 ;  /* 0x0000000408087c11 */ /* 0x004fe4000f8e10ff */
[----:B---3--:R-:W-:-:S03]  /*0770*/  LEA R9, R9, UR4, 0x2 ;  /* 0x0000000409097c11 */ /* 0x008fc6000f8e10ff */
[----:B------:R0:W-:Y:S01]  /*0780*/  ATOMS.POPC.INC.32 RZ, [R8+URZ] ;  /* 0x0000000008ff7f8c */ /* 0x0001e2000d8000ff */
[----:B----4-:R-:W-:-:S03]  /*0790*/  LEA R10, R10, UR4, 0x2 ;  /* 0x000000040a0a7c11 */ /* 0x010fc6000f8e10ff */
[----:B------:R0:W-:Y:S01]  /*07a0*/  ATOMS.POPC.INC.32 RZ, [R9+URZ] ;  /* 0x0000000009ff7f8c */ /* 0x0001e2000d8000ff */
[----:B-----5:R-:W-:-:S03]  /*07b0*/  LEA R11, R11, UR4, 0x2 ;  /* 0x000000040b0b7c11 */ /* 0x020fc6000f8e10ff */
[----:B------:R0:W-:Y:S01]  /*07c0*/  ATOMS.POPC.INC.32 RZ, [R10+URZ] ;  /* 0x000000000aff7f8c */ /* 0x0001e2000d8000ff */
[----:B------:R-:W-:-:S03]  /*07d0*/  LEA R12, R12, UR4, 0x2 ;  /* 0x000000040c0c7c11 */ /* 0x000fc6000f8e10ff */
[----:B------:R0:W-:Y:S01]  /*07e0*/  ATOMS.POPC.INC.32 RZ, [R11+URZ] ;  /* 0x000000000bff7f8c */ /* 0x0001e2000d8000ff */
[----:B------:R-:W-:-:S03]  /*07f0*/  LEA R13, R13, UR4, 0x2 ;  /* 0x000000040d0d7c11 */ /* 0x000fc6000f8e10ff */
[----:B------:R0:W-:Y:S01]  /*0800*/  ATOMS.POPC.INC.32 RZ, [R12+URZ] ;  /* 0x000000000cff7f8c */ /* 0x0001e2000d8000ff */
[----:B------:R-:W-:-:S03]  /*0810*/  LEA R14, R14, UR4, 0x2 ;  /* 0x000000040e0e7c11 */ /* 0x000fc6000f8e10ff */
[----:B------:R0:W-:Y:S01]  /*0820*/  ATOMS.POPC.INC.32 RZ, [R13+URZ] ;  /* 0x000000000dff7f8c */ /* 0x0001e2000d8000ff */
[----:B------:R-:W-:-:S03]  /*0830*/  LEA R15, R15, UR4, 0x2 ;  /* 0x000000040f0f7c11 */ /* 0x000fc6000f8e10ff */
[----:B------:R0:W-:Y:S04]  /*0840*/  ATOMS.POPC.INC.32 RZ, [R14+URZ] ;  /* 0x000000000eff7f8c */ /* 0x0001e8000d8000ff */
[----:B------:R0:W-:Y:S02]  /*0850*/  ATOMS.POPC.INC.32 RZ, [R15+URZ] ;  /* 0x000000000fff7f8c */ /* 0x0001e4000d8000ff */
.L_x_99:
[----:B------:R-:W-:Y:S05]  /*0860*/  BSYNC.RECONVERGENT B1 ;  /* 0x0000000000017941 */ /* 0x000fea0003800200 */
.L_x_98:
[----:B------:R-:W-:Y:S05]  /*0870*/  @!P1 BRA `(.L_x_94) ;  /* 0x0000000000989947 */ /* 0x000fea0003800000 */
[----:B------:R-:W-:Y:S01]  /*0880*/  ISETP.GE.U32.AND P0, PT, R16, 0x4, PT ;  /* 0x000000041000780c */ /* 0x000fe20003f06070 */
[----:B------:R-:W-:Y:S01]  /*0890*/  BSSY.RECONVERGENT B1, `(.L_x_100) ;  /* 0x0000016000017945 */ /* 0x000fe20003800200 */
[----:B------:R-:W-:-:S04]  /*08a0*/  LOP3.LUT R6, R6, 0x3, RZ, 0xc0, !PT ;  /* 0x0000000306067812 */ /* 0x000fc800078ec0ff */
[----:B------:R-:W-:-:S07]  /*08b0*/  ISETP.NE.AND P1, PT, R6, RZ, PT ;  /* 0x000000ff0600720c */ /* 0x000fce0003f25270 */
[----:B------:R-:W-:Y:S06]  /*08c0*/  @!P0 BRA `(.L_x_101) ;  /* 0x0000000000488947 */ /* 0x000fec0003800000 */
[----:B------:R-:W1:Y:S02]  /*08d0*/  LDC.64 R2, c[0x0][0x388] ;  /* 0x0000e200ff027b82 */ /* 0x000e640000000a00 */
[----:B-1----:R-:W-:-:S05]  /*08e0*/  IMAD.WIDE R2, R4, 0x4, R2 ;  /* 0x0000000404027825 */ /* 0x002fca00078e0202 */
[----:B0-----:R-:W2:Y:S04]  /*08f0*/  LDG.E R8, desc[UR8][R2.64] ;  /* 0x0000000802087981 */ /* 0x001ea8000c1e1900 */
[----:B------:R-:W3:Y:S04]  /*0900*/  LDG.E R9, desc[UR8][R2.64+0x4] ;  /* 0x0000040802097981 */ /* 0x000ee8000c1e1900 */
[----:B------:R-:W4:Y:S04]  /*0910*/  LDG.E R10, desc[UR8][R2.64+0x8] ;  /* 0x00000808020a7981 */ /* 0x000f28000c1e1900 */
[----:B------:R-:W5:Y:S01]  /*0920*/  LDG.E R11, desc[UR8][R2.64+0xc] ;  /* 0x00000c08020b7981 */ /* 0x000f62000c1e1900 */
[----:B------:R-:W0:Y:S01]  /*0930*/  S2UR UR5, SR_CgaCtaId ;  /* 0x00000000000579c3 */ /* 0x000e220000008800 */
[----:B------:R-:W-:Y:S01]  /*0940*/  UMOV UR4, 0x400 ;  /* 0x0000040000047882 */ /* 0x000fe20000000000 */
[----:B------:R-:W-:Y:S01]  /*0950*/  VIADD R4, R4, 0x4 ;  /* 0x0000000404047836 */ /* 0x000fe20000000000 */
[----:B0-----:R-:W-:-:S06]  /*0960*/  ULEA UR4, UR5, UR4, 0x18 ;  /* 0x0000000405047291 */ /* 0x001fcc000f8ec0ff */
[----:B--2---:R-:W-:Y:S02]  /*0970*/  LEA R8, R8, UR4, 0x2 ;  /* 0x0000000408087c11 */ /* 0x004fe4000f8e10ff */
[----:B---3--:R-:W-:-:S03]  /*0980*/  LEA R9, R9, UR4, 0x2 ;  /* 0x0000000409097c11 */ /* 0x008fc6000f8e10ff */
[----:B------:R1:W-:Y:S01]  /*0990*/  ATOMS.POPC.INC.32 RZ, [R8+URZ] ;  /* 0x0000000008ff7f8c */ /* 0x0003e2000d8000ff */
[----:B----4-:R-:W-:-:S03]  /*09a0*/  LEA R10, R10, UR4, 0x2 ;  /* 0x000000040a0a7c11 */ /* 0x010fc6000f8e10ff */
[----:B------:R1:W-:Y:S01]  /*09b0*/  ATOMS.POPC.INC.32 RZ, [R9+URZ] ;  /* 0x0000000009ff7f8c */ /* 0x0003e2000d8000ff */
[----:B-----5:R-:W-:-:S03]  /*09c0*/  LEA R11, R11, UR4, 0x2 ;  /* 0x000000040b0b7c11 */ /* 0x020fc6000f8e10ff */
[----:B------:R1:W-:Y:S04]  /*09d0*/  ATOMS.POPC.INC.32 RZ, [R10+URZ] ;  /* 0x000000000aff7f8c */ /* 0x0003e8000d8000ff */
[----:B------:R1:W-:Y:S02]  /*09e0*/  ATOMS.POPC.INC.32 RZ, [R11+URZ] ;  /* 0x000000000bff7f8c */ /* 0x0003e4000d8000ff */
.L_x_101:
[----:B------:R-:W-:Y:S05]  /*09f0*/  BSYNC.RECONVERGENT B1 ;  /* 0x0000000000017941 */ /* 0x000fea0003800200 */
.L_x_100:
[----:B------:R-:W-:Y:S05]  /*0a00*/  @!P1 BRA `(.L_x_94) ;  /* 0x0000000000349947 */ /* 0x000fea0003800000 */
[----:B01----:R-:W0:Y:S01]  /*0a10*/  S2R R9, SR_CgaCtaId ;  /* 0x0000000000097919 */ /* 0x003e220000008800 */
[----:B------:R-:W1:Y:S01]  /*0a20*/  LDC.64 R2, c[0x0][0x388] ;  /* 0x0000e200ff027b82 */ /* 0x000e620000000a00 */
[----:B------:R-:W-:Y:S01]  /*0a30*/  MOV R8, 0x400 ;  /* 0x0000040000087802 */ /* 0x000fe20000000f00 */
[----:B------:R-:W-:-:S03]  /*0a40*/  IMAD.MOV R6, RZ, RZ, -R6 ;  /* 0x000000ffff067224 */ /* 0x000fc600078e0a06 */
[----:B0-----:R-:W-:-:S07]  /*0a50*/  LEA R11, R9, R8, 0x18 ;  /* 0x00000008090b7211 */ /* 0x001fce00078ec0ff */
.L_x_102:
[----:B-1----:R-:W-:-:S06]  /*0a60*/  IMAD.WIDE R8, R4, 0x4, R2 ;  /* 0x0000000404087825 */ /* 0x002fcc00078e0202 */
[----:B--2---:R-:W2:Y:S01]  /*0a70*/  LDG.E R8, desc[UR8][R8.64] ;  /* 0x0000000808087981 */ /* 0x004ea2000c1e1900 */
[----:B------:R-:W-:Y:S02]  /*0a80*/  VIADD R6, R6, 0x1 ;  /* 0x0000000106067836 */ /* 0x000fe40000000000 */
[----:B------:R-:W-:-:S03]  /*0a90*/  VIADD R4, R4, 0x1 ;  /* 0x0000000104047836 */ /* 0x000fc60000000000 */
[----:B------:R-:W-:Y:S01]  /*0aa0*/  ISETP.NE.AND P0, PT, R6, RZ, PT ;  /* 0x000000ff0600720c */ /* 0x000fe20003f05270 */
[----:B--2---:R-:W-:-:S05]  /*0ab0*/  IMAD R10, R8, 0x4, R11 ;  /* 0x00000004080a7824 */ /* 0x004fca00078e020b */
[----:B------:R2:W-:Y:S07]  /*0ac0*/  ATOMS.POPC.INC.32 RZ, [R10+URZ] ;  /* 0x000000000aff7f8c */ /* 0x0005ee000d8000ff */
[----:B------:R-:W-:Y:S05]  /*0ad0*/  @P0 BRA `(.L_x_102) ;  /* 0xfffffffc00e00947 */ /* 0x000fea000383ffff */
.L_x_94:
[----:B0-----:R-:W-:Y:S05]  /*0ae0*/  BSYNC.RECONVERGENT B0 ;  /* 0x0000000000007941 */ /* 0x001fea0003800200 */
.L_x_93:
[----:B------:R-:W-:Y:S01]  /*0af0*/  BAR.SYNC.DEFER_BLOCKING 0x0 ;  /* 0x0000000000007b1d */ /* 0x000fe20000010000 */
[----:B------:R-:W-:-:S13]  /*0b00*/  ISETP.GE.AND P0, PT, R0, R5, PT ;  /* 0x000000050000720c */ /* 0x000fda0003f06270 */
[----:B------:R-:W-:Y:S05]  /*0b10*/  @P0 EXIT ;  /* 0x000000000000094d */ /* 0x000fea0003800000 */
[----:B------:R-:W0:Y:S01]  /*0b20*/  S2UR UR5, SR_CgaCtaId ;  /* 0x00000000000579c3 */ /* 0x000e220000008800 */
[----:B------:R-:W-:-:S07]  /*0b30*/  UMOV UR4, 0x400 ;  /* 0x0000040000047882 */ /* 0x000fce0000000000 */
[----:B-1----:R-:W1:Y:S01]  /*0b40*/  LDC.64 R8, c[0x0][0x390] ;  /* 0x0000e400ff087b82 */ /* 0x002e620000000a00 */
[----:B0-----:R-:W-:-:S12]  /*0b50*/  ULEA UR4, UR5, UR4, 0x18 ;  /* 0x0000000405047291 */ /* 0x001fd8000f8ec0ff */
.L_x_103:
[----:B------:R-:W-:Y:S01]  /*0b60*/  LEA R4, R0, UR4, 0x2 ;  /* 0x0000000400047c11 */ /* 0x000fe2000f8e10ff */
[--C-:B0-----:R-:W-:Y:S02]  /*0b70*/  IMAD R3, R5, UR6, R0.reuse ;  /* 0x0000000605037c24 */ /* 0x101fe4000f8e0200 */
[----:B------:R-:W-:Y:S02]  /*0b80*/  IMAD.IADD R0, R7, 0x1, R0 ;  /* 0x0000000107007824 */ /* 0x000fe400078e0200 */
[----:B------:R-:W0:Y:S01]  /*0b90*/  LDS R11, [R4] ;  /* 0x00000000040b7984 */ /* 0x000e220000000800 */
[----:B-1----:R-:W-:Y:S02]  /*0ba0*/  IMAD.WIDE R2, R3, 0x4, R8 ;  /* 0x0000000403027825 */ /* 0x002fe400078e0208 */
[----:B------:R-:W-:-:S03]  /*0bb0*/  ISETP.GE.AND P0, PT, R0, R5, PT ;  /* 0x000000050000720c */ /* 0x000fc60003f06270 */
[----:B0-----:R0:W-:Y:S10]  /*0bc0*/  STG.E desc[UR8][R2.64], R11 ;  /* 0x0000000b02007986 */ /* 0x0011f4000c101908 */
[----:B------:R-:W-:Y:S05]  /*0bd0*/  @!P0 BRA `(.L_x_103) ;  /* 0xfffffffc00e08947 */ /* 0x000fea000383ffff */
[----:B------:R-:W-:Y:S05]  /*0be0*/  EXIT ;  /* 0x000000000000794d */ /* 0x000fea0003800000 */
.L_x_104:
        /* <DEDUP_REMOVED lines=9> */
.L_x_132:


//--------------------- .text._Z31calculate_in_degree_csr_chunkedPKiS0_Pii --------------------------
	.section	.text._Z31calculate_in_degree_csr_chunkedPKiS0_Pii,"ax",@progbits
	.align	128
        .global         _Z31calculate_in_degree_csr_chunkedPKiS0_Pii
        .type           _Z31calculate_in_degree_csr_chunkedPKiS0_Pii,@function
        .size           _Z31calculate_in_degree_csr_chunkedPKiS0_Pii,(.L_x_133 - _Z31calculate_in_degree_csr_chunkedPKiS0_Pii)
        .other          _Z31calculate_in_degree_csr_chunkedPKiS0_Pii,@"STO_CUDA_ENTRY STV_DEFAULT"
_Z31calculate_in_degree_csr_chunkedPKiS0_Pii:
.text._Z31calculate_in_degree_csr_chunkedPKiS0_Pii:
[----:B------:R-:W-:Y:S01]  /*0000*/  LDC R1, c[0x0][0x37c] ;  /* 0x0000df00ff017b82 */ /* 0x000fe20000000800 */
[----:B------:R-:W0:Y:S07]  /*0010*/  S2R R3, SR_CTAID.X ;  /* 0x0000000000037919 */ /* 0x000e2e0000002500 */
[----:B------:R-:W0:Y:S01]  /*0020*/  LDC R14, c[0x0][0x360] ;  /* 0x0000d800ff0e7b82 */ /* 0x000e220000000800 */
[----:B------:R-:W1:Y:S01]  /*0030*/  LDCU UR4, c[0x0][0x398] ;  /* 0x00007300ff0477ac */ /* 0x000e620008000800 */
[----:B------:R-:W2:Y:S01]  /*0040*/  S2R R2, SR_TID.X ;  /* 0x0000000000027919 */ /* 0x000ea20000002100 */
[----:B0-----:R-:W-:-:S02]  /*0050*/  IMAD R0, R14, R3, R14 ;  /* 0x000000030e007224 */ /* 0x001fc400078e020e */
[----:B--2---:R-:W-:-:S03]  /*0060*/  IMAD R3, R14, R3, R2 ;  /* 0x000000030e037224 */ /* 0x004fc600078e0202 */
[----:B-1----:R-:W-:-:S04]  /*0070*/  VIMNMX R0, PT, PT, R0, UR4, PT ;  /* 0x0000000400007c48 */ /* 0x002fc8000bfe0100 */
[----:B------:R-:W-:-:S13]  /*0080*/  ISETP.GE.AND P0, PT, R3, R0, PT ;  /* 0x000000000300720c */ /* 0x000fda0003f06270 */
[----:B------:R-:W-:Y:S05]  /*0090*/  @P0 EXIT ;  /* 0x000000000000094d */ /* 0x000fea0003800000 */
[----:B------:R-:W0:Y:S01]  /*00a0*/  LDC.64 R16, c[0x0][0x358] ;  /* 0x0000d600ff107b82 */ /* 0x000e220000000a00 */
[----:B------:R-:W-:-:S07]  /*00b0*/  IMAD.MOV.U32 R13, RZ, RZ, R3 ;  /* 0x000000ffff0d7224 */ /* 0x000fce00078e0003 */
.L_x_108:
[----:B------:R-:W1:Y:S01]  /*00c0*/  LDC.64 R2, c[0x0][0x380] ;  /* 0x0000e000ff027b82 */ /* 0x000e620000000a00 */
[C---:B0-----:R-:W-:Y:S02]  /*00d0*/  R2UR UR4, R16.reuse ;  /* 0x00000000100472ca */ /* 0x041fe400000e0000 */
[C---:B------:R-:W-:Y:S02]  /*00e0*/  R2UR UR5, R17.reuse ;  /* 0x00000000110572ca */ /* 0x040fe400000e0000 */
[----:B------:R-:W-:Y:S02]  /*00f0*/  R2UR UR6, R16 ;  /* 0x00000000100672ca */ /* 0x000fe400000e0000 */
[----:B------:R-:W-:Y:S01]  /*0100*/  R2UR UR7, R17 ;  /* 0x00000000110772ca */ /* 0x000fe200000e0000 */
[----:B-1----:R-:W-:-:S08]  /*0110*/  IMAD.WIDE R2, R13, 0x4, R2 ;  /* 0x000000040d027825 */ /* 0x002fd000078e0202 */
[----:B------:R-:W2:Y:S04]  /*0120*/  LDG.E R4, desc[UR4][R2.64] ;  /* 0x0000000402047981 */ /* 0x000ea8000c1e1900 */
[----:B------:R-:W2:Y:S01]  /*0130*/  LDG.E R5, desc[UR6][R2.64+0x4] ;  /* 0x0000040602057981 */ /* 0x000ea2000c1e1900 */
[----:B------:R-:W-:Y:S01]  /*0140*/  IMAD.IADD R13, R14, 0x1, R13 ;  /* 0x000000010e0d7824 */ /* 0x000fe200078e020d */
[----:B------:R-:W-:Y:S04]  /*0150*/  BSSY.RECONVERGENT B0, `(.L_x_105) ;  /* 0x0000014000007945 */ /* 0x000fe80003800200 */
[----:B------:R-:W-:-:S02]  /*0160*/  ISETP.GE.AND P0, PT, R13, R0, PT ;  /* 0x000000000d00720c */ /* 0x000fc40003f06270 */
[----:B--2---:R-:W-:-:S13]  /*0170*/  ISETP.GE.AND P1, PT, R4, R5, PT ;  /* 0x000000050400720c */ /* 0x004fda0003f26270 */
[----:B------:R-:W-:Y:S05]  /*0180*/  @P1 BRA `(.L_x_106) ;  /* 0x0000000000401947 */ /* 0x000fea0003800000 */
[----:B------:R-:W0:Y:S01]  /*0190*/  LDC.64 R8, c[0x0][0x388] ;  /* 0x0000e200ff087b82 */ /* 0x000e220000000a00 */
[----:B------:R-:W-:-:S07]  /*01a0*/  IMAD.MOV.U32 R15, RZ, RZ, R4 ;  /* 0x000000ffff0f7224 */ /* 0x000fce00078e0004 */
[----:B------:R-:W1:Y:S02]  /*01b0*/  LDC.64 R10, c[0x0][0x390] ;  /* 0x0000e400ff0a7b82 */ /* 0x000e640000000a00 */
.L_x_107:
[----:B------:R-:W-:Y:S01]  /*01c0*/  R2UR UR4, R16 ;  /* 0x00000000100472ca */ /* 0x000fe200000e0000 */
[----:B0-----:R-:W-:Y:S01]  /*01d0*/  IMAD.WIDE R4, R15, 0x4, R8 ;  /* 0x000000040f047825 */ /* 0x001fe200078e0208 */
[----:B------:R-:W-:-:S13]  /*01e0*/  R2UR UR5, R17 ;  /* 0x00000000110572ca */ /* 0x000fda00000e0000 */
[----:B------:R-:W1:Y:S01]  /*01f0*/  LDG.E R5, desc[UR4][R4.64] ;  /* 0x0000000404057981 */ /* 0x000e62000c1e1900 */
[----:B------:R-:W-:Y:S01]  /*0200*/  R2UR UR6, R16 ;  /* 0x00000000100672ca */ /* 0x000fe200000e0000 */
[----:B------:R-:W-:Y:S01]  /*0210*/  IMAD.MOV.U32 R19, RZ, RZ, 0x1 ;  /* 0x00000001ff137424 */ /* 0x000fe200078e00ff */
[----:B------:R-:W-:Y:S01]  /*0220*/  R2UR UR7, R17 ;  /* 0x00000000110772ca */ /* 0x000fe200000e0000 */
[----:B-1----:R-:W-:-:S05]  /*0230*/  IMAD.WIDE R6, R5, 0x4, R10 ;  /* 0x0000000405067825 */ /* 0x002fca00078e020a */
[----:B------:R2:W-:Y:S07]  /*0240*/  REDG.E.ADD.STRONG.GPU desc[UR4][R6.64], R19 ;  /* 0x000000130600798e */ /* 0x0005ee000c12e104 */
[----:B------:R-:W3:Y:S01]  /*0250*/  LDG.E R12, desc[UR6][R2.64+0x4] ;  /* 0x00000406020c7981 */ /* 0x000ee2000c1e1900 */
[----:B------:R-:W-:-:S05]  /*0260*/  VIADD R15, R15, 0x1 ;  /* 0x000000010f0f7836 */ /* 0x000fca0000000000 */
[----:B---3--:R-:W-:-:S13]  /*0270*/  ISETP.GE.AND P1, PT, R15, R12, PT ;  /* 0x0000000c0f00720c */ /* 0x008fda0003f26270 */
[----:B--2---:R-:W-:Y:S05]  /*0280*/  @!P1 BRA `(.L_x_107) ;  /* 0xfffffffc00cc9947 */ /* 0x004fea000383ffff */
.L_x_106:
[----:B------:R-:W-:Y:S05]  /*0290*/  BSYNC.RECONVERGENT B0 ;  /* 0x0000000000007941 */ /* 0x000fea0003800200 */
.L_x_105:
[----:B------:R-:W-:Y:S05]  /*02a0*/  @!P0 BRA `(.L_x_108) ;  /* 0xfffffffc00848947 */ /* 0x000fea000383ffff */
[----:B------:R-:W-:Y:S05]  /*02b0*/  EXIT ;  /* 0x000000000000794d */ /* 0x000fea0003800000 */
.L_x_109:
        /* <DEDUP_REMOVED lines=12> */
.L_x_133:


//--------------------- .text._Z29calculate_in_degree_no_atomicPKiS0_Pii --------------------------
	.section	.text._Z29calculate_in_degree_no_atomicPKiS0_Pii,"ax",@progbits
	.align	128
        .global         _Z29calculate_in_degree_no_atomicPKiS0_Pii
        .type           _Z29calculate_in_degree_no_atomicPKiS0_Pii,@function
        .size           _Z29calculate_in_degree_no_atomicPKiS0_Pii,(.L_x_134 - _Z29calculate_in_degree_no_atomicPKiS0_Pii)
        .other          _Z29calculate_in_degree_no_atomicPKiS0_Pii,@"STO_CUDA_ENTRY STV_DEFAULT"
_Z29calculate_in_degree_no_atomicPKiS0_Pii:
.text._Z29calculate_in_degree_no_atomicPKiS0_Pii:
        /* <DEDUP_REMOVED lines=8> */
[----:B------:R-:W-:Y:S01]  /*0080*/  UISETP.GE.AND UP0, UPT, UR5, 0x1, UPT ;  /* 0x000000010500788c */ /* 0x000fe2000bf06270 */
[----:B------:R-:W-:Y:S01]  /*0090*/  IMAD.MOV.U32 R4, RZ, RZ, RZ ;  /* 0x000000ffff047224 */ /* 0x000fe200078e00ff */
[----:B------:R-:W0:Y:S07]  /*00a0*/  LDCU.64 UR6, c[0x0][0x358] ;  /* 0x00006b00ff0677ac */ /* 0x000e2e0008000a00 */
[----:B------:R-:W-:Y:S05]  /*00b0*/  BRA.U !UP0, `(.L_x_110) ;  /* 0x0000000908dc7547 */ /* 0x000fea000b800000 */
[----:B------:R-:W0:Y:S01]  /*00c0*/  LDC.64 R2, c[0x0][0x380] ;  /* 0x0000e000ff027b82 */ /* 0x000e220000000a00 */
[----:B------:R-:W1:Y:S01]  /*00d0*/  LDCU.64 UR4, c[0x0][0x388] ;  /* 0x00007100ff0477ac */ /* 0x000e620008000a00 */
[----:B0-----:R0:W5:Y:S01]  /*00e0*/  LDG.E R5, desc[UR6][R2.64] ;  /* 0x0000000602057981 */ /* 0x001162000c1e1900 */
[----:B-1----:R-:W-:Y:S01]  /*00f0*/  UIADD3 UR4, UP0, UPT, UR4, 0x20, URZ ;  /* 0x0000002004047890 */ /* 0x002fe2000ff1e0ff */
[----:B------:R-:W-:Y:S02]  /*0100*/  IMAD.MOV.U32 R6, RZ, RZ, RZ ;  /* 0x000000ffff067224 */ /* 0x000fe400078e00ff */
[----:B------:R-:W-:Y:S01]  /*0110*/  IMAD.MOV.U32 R4, RZ, RZ, RZ ;  /* 0x000000ffff047224 */ /* 0x000fe200078e00ff */
[----:B------:R-:W-:-:S12]  /*0120*/  UIADD3.X UR5, UPT, UPT, URZ, UR5, URZ, UP0, !UPT ;  /* 0x00000005ff057290 */ /* 0x000fd800087fe4ff */
.L_x_116:
[----:B0-----:R-:W0:Y:S01]  /*0130*/  LDC.64 R2, c[0x0][0x380] ;  /* 0x0000e000ff027b82 */ /* 0x001e220000000a00 */
[----:B------:R-:W1:Y:S01]  /*0140*/  LDCU UR8, c[0x0][0x398] ;  /* 0x00007300ff0877ac */ /* 0x000e620008000800 */
[----:B0-----:R-:W-:-:S06]  /*0150*/  IMAD.WIDE.U32 R2, R6, 0x4, R2 ;  /* 0x0000000406027825 */ /* 0x001fcc00078e0002 */
[----:B------:R-:W2:Y:S01]  /*0160*/  LDG.E R2, desc[UR6][R2.64+0x4] ;  /* 0x0000040602027981 */ /* 0x000ea2000c1e1900 */
[----:B------:R-:W-:Y:S01]  /*0170*/  IADD3 R6, PT, PT, R6, 0x1, RZ ;  /* 0x0000000106067810 */ /* 0x000fe20007ffe0ff */
[----:B-----5:R-:W-:-:S03]  /*0180*/  IMAD.MOV.U32 R8, RZ, RZ, R5 ;  /* 0x000000ffff087224 */ /* 0x020fc600078e0005 */
[----:B-1----:R-:W-:Y:S02]  /*0190*/  ISETP.NE.AND P0, PT, R6, UR8, PT ;  /* 0x0000000806007c0c */ /* 0x002fe4000bf05270 */
[----:B--2---:R-:W-:Y:S01]  /*01a0*/  ISETP.GE.AND P1, PT, R5, R2, PT ;  /* 0x000000020500720c */ /* 0x004fe20003f26270 */
[----:B------:R-:W-:-:S12]  /*01b0*/  IMAD.MOV.U32 R5, RZ, RZ, R2 ;  /* 0x000000ffff057224 */ /* 0x000fd800078e0002 */
[----:B------:R-:W-:Y:S05]  /*01c0*/  @P1 BRA `(.L_x_111) ;  /* 0x0000000800941947 */ /* 0x000fea0003800000 */
[----:B------:R-:W-:-:S05]  /*01d0*/  VIADDMNMX R3, R8, 0x1, R5, !PT ;  /* 0x0000000108037846 */ /* 0x000fca0007800105 */
[----:B------:R-:W-:Y:S01]  /*01e0*/  IMAD.IADD R7, R3, 0x1, -R8 ;  /* 0x0000000103077824 */ /* 0x000fe200078e0a08 */
[----:B------:R-:W-:-:S04]  /*01f0*/  IADD3 R3, PT, PT, R8, -R3, RZ ;  /* 0x8000000308037210 */ /* 0x000fc80007ffe0ff */
[----:B------:R-:W-:Y:S02]  /*0200*/  ISETP.GT.U32.AND P2, PT, R3, -0x10, PT ;  /* 0xfffffff00300780c */ /* 0x000fe40003f44070 */
[----:B------:R-:W-:-:S04]  /*0210*/  LOP3.LUT R16, R7, 0xf, RZ, 0xc0, !PT ;  /* 0x0000000f07107812 */ /* 0x000fc800078ec0ff */
[----:B------:R-:W-:-:S07]  /*0220*/  ISETP.NE.AND P1, PT, R16, RZ, PT ;  /* 0x000000ff1000720c */ /* 0x000fce0003f25270 */
[----:B------:R-:W-:Y:S06]  /*0230*/  @P2 BRA `(.L_x_112) ;  /* 0x0000000400242947 */ /* 0x000fec0003800000 */
[----:B------:R-:W-:-:S05]  /*0240*/  LOP3.LUT R9, R7, 0xfffffff0, RZ, 0xc0, !PT ;  /* 0xfffffff007097812 */ /* 0x000fca00078ec0ff */
[----:B------:R-:W-:-:S07]  /*0250*/  IMAD.MOV R9, RZ, RZ, -R9 ;  /* 0x000000ffff097224 */ /* 0x000fce00078e0a09 */
.L_x_113:
[----:B------:R-:W-:Y:S02]  /*0260*/  IMAD.U32 R2, RZ, RZ, UR4 ;  /* 0x00000004ff027e24 */ /* 0x000fe4000f8e00ff */
[----:B------:R-:W-:Y:S02]  /*0270*/  IMAD.U32 R3, RZ, RZ, UR5 ;  /* 0x00000005ff037e24 */ /* 0x000fe4000f8e00ff */
        /* <DEDUP_REMOVED lines=16> */
[----:B------:R0:W5:Y:S01]  /*0380*/  LDG.E R10, desc[UR6][R2.64+0x1c] ;  /* 0x00001c06020a7981 */ /* 0x000162000c1e1900 */
[----:B------:R-:W-:Y:S01]  /*0390*/  VIADD R9, R9, 0x10 ;  /* 0x0000001009097836 */ /* 0x000fe20000000000 */
[----:B------:R-:W-:-:S02]  /*03a0*/  IADD3 R8, PT, PT, R8, 0x10, RZ ;  /* 0x0000001008087810 */ /* 0x000fc40007ffe0ff */
[-C--:B--2---:R-:W-:Y:S02]  /*03b0*/  ISETP.NE.AND P2, PT, R12, R0.reuse, PT ;  /* 0x000000000c00720c */ /* 0x084fe40003f45270 */
[----:B------:R-:W-:Y:S02]  /*03c0*/  IADD3 R12, PT, PT, R4, 0x1, RZ ;  /* 0x00000001040c7810 */ /* 0x000fe40007ffe0ff */
[----:B---3--:R-:W-:-:S09]  /*03d0*/  ISETP.NE.AND P3, PT, R14, R0, PT ;  /* 0x000000000e00720c */ /* 0x008fd20003f65270 */
[----:B------:R-:W-:Y:S01]  /*03e0*/  @P2 IMAD.MOV R12, RZ, RZ, R4 ;  /* 0x000000ffff0c2224 */ /* 0x000fe200078e0204 */
[----:B----4-:R-:W-:-:S03]  /*03f0*/  ISETP.NE.AND P2, PT, R18, R0, PT ;  /* 0x000000001200720c */ /* 0x010fc60003f45270 */
[----:B------:R-:W-:Y:S02]  /*0400*/  VIADD R4, R12, 0x1 ;  /* 0x000000010c047836 */ /* 0x000fe40000000000 */
[----:B------:R-:W-:Y:S01]  /*0410*/  @P3 IMAD.MOV R4, RZ, RZ, R12 ;  /* 0x000000ffff043224 */ /* 0x000fe200078e020c */
[----:B-----5:R-:W-:-:S04]  /*0420*/  ISETP.NE.AND P3, PT, R20, R0, PT ;  /* 0x000000001400720c */ /* 0x020fc80003f65270 */
[----:B------:R-:W-:-:S03]  /*0430*/  IADD3 R12, PT, PT, R4, 0x1, RZ ;  /* 0x00000001040c7810 */ /* 0x000fc60007ffe0ff */
[----:B------:R-:W-:Y:S01]  /*0440*/  @P2 IMAD.MOV R12, RZ, RZ, R4 ;  /* 0x000000ffff0c2224 */ /* 0x000fe200078e0204 */
[----:B------:R-:W-:-:S03]  /*0450*/  ISETP.NE.AND P2, PT, R22, R0, PT ;  /* 0x000000001600720c */ /* 0x000fc60003f45270 */
[----:B0-----:R-:W-:Y:S02]  /*0460*/  VIADD R2, R12, 0x1 ;  /* 0x000000010c027836 */ /* 0x001fe40000000000 */
[----:B------:R-:W-:Y:S01]  /*0470*/  @P3 IMAD.MOV R2, RZ, RZ, R12 ;  /* 0x000000ffff023224 */ /* 0x000fe200078e020c */
[----:B------:R-:W-:-:S04]  /*0480*/  ISETP.NE.AND P3, PT, R29, R0, PT ;  /* 0x000000001d00720c */ /* 0x000fc80003f65270 */
[----:B------:R-:W-:-:S03]  /*0490*/  IADD3 R3, PT, PT, R2, 0x1, RZ ;  /* 0x0000000102037810 */ /* 0x000fc60007ffe0ff */
[----:B------:R-:W-:Y:S01]  /*04a0*/  @P2 IMAD.MOV R3, RZ, RZ, R2 ;  /* 0x000000ffff032224 */ /* 0x000fe200078e0202 */
[----:B------:R-:W-:-:S03]  /*04b0*/  ISETP.NE.AND P2, PT, R27, R0, PT ;  /* 0x000000001b00720c */ /* 0x000fc60003f45270 */
[----:B------:R-:W-:Y:S02]  /*04c0*/  VIADD R2, R3, 0x1 ;  /* 0x0000000103027836 */ /* 0x000fe40000000000 */
        /* <DEDUP_REMOVED lines=28> */
[----:B------:R-:W-:-:S03]  /*0690*/  ISETP.NE.AND P2, PT, R9, RZ, PT ;  /* 0x000000ff0900720c */ /* 0x000fc60003f45270 */
[----:B------:R-:W-:Y:S02]  /*06a0*/  VIADD R4, R3, 0x1 ;  /* 0x0000000103047836 */ /* 0x000fe40000000000 */
[----:B------:R-:W-:-:S08]  /*06b0*/  @P3 IMAD.MOV R4, RZ, RZ, R3 ;  /* 0x000000ffff043224 */ /* 0x000fd000078e0203 */
[----:B------:R-:W-:Y:S05]  /*06c0*/  @P2 BRA `(.L_x_113) ;  /* 0xfffffff800e42947 */ /* 0x000fea000383ffff */
.L_x_112:
[----:B------:R-:W-:Y:S05]  /*06d0*/  @!P1 BRA `(.L_x_111) ;  /* 0x0000000400509947 */ /* 0x000fea0003800000 */
[----:B------:R-:W-:Y:S02]  /*06e0*/  ISETP.GE.U32.AND P2, PT, R16, 0x8, PT ;  /* 0x000000081000780c */ /* 0x000fe40003f46070 */
        /* <DEDUP_REMOVED lines=13> */
[----:B------:R-:W-:Y:S01]  /*07c0*/  VIADD R8, R8, 0x8 ;  /* 0x0000000808087836 */ /* 0x000fe20000000000 */
[-C--:B--2---:R-:W-:Y:S01]  /*07d0*/  ISETP.NE.AND P3, PT, R9, R0.reuse, PT ;  /* 0x000000000900720c */ /* 0x084fe20003f65270 */
[----:B------:R-:W-:Y:S01]  /*07e0*/  VIADD R9, R4, 0x1 ;  /* 0x0000000104097836 */ /* 0x000fe20000000000 */
[----:B---3--:R-:W-:-:S11]  /*07f0*/  ISETP.NE.AND P2, PT, R11, R0, PT ;  /* 0x000000000b00720c */ /* 0x008fd60003f45270 */
[----:B------:R-:W-:Y:S01]  /*0800*/  @P3 IMAD.MOV R9, RZ, RZ, R4 ;  /* 0x000000ffff093224 */ /* 0x000fe200078e0204 */
[----:B----4-:R-:W-:-:S04]  /*0810*/  ISETP.NE.AND P3, PT, R13, R0, PT ;  /* 0x000000000d00720c */ /* 0x010fc80003f65270 */
[----:B------:R-:W-:Y:S01]  /*0820*/  IADD3 R4, PT, PT, R9, 0x1, RZ ;  /* 0x0000000109047810 */ /* 0x000fe20007ffe0ff */
[----:B------:R-:W-:Y:S01]  /*0830*/  @P2 IMAD.MOV R4, RZ, RZ, R9 ;  /* 0x000000ffff042224 */ /* 0x000fe200078e0209 */
[----:B-----5:R-:W-:-:S03]  /*0840*/  ISETP.NE.AND P2, PT, R15, R0, PT ;  /* 0x000000000f00720c */ /* 0x020fc60003f45270 */
[----:B------:R-:W-:-:S04]  /*0850*/  VIADD R9, R4, 0x1 ;  /* 0x0000000104097836 */ /* 0x000fc80000000000 */
[----:B------:R-:W-:Y:S01]  /*0860*/  @P3 IMAD.MOV R9, RZ, RZ, R4 ;  /* 0x000000ffff093224 */ /* 0x000fe200078e0204 */
[----:B------:R-:W-:-:S04]  /*0870*/  ISETP.NE.AND P3, PT, R17, R0, PT ;  /* 0x000000001100720c */ /* 0x000fc80003f65270 */
[----:B0-----:R-:W-:Y:S01]  /*0880*/  IADD3 R2, PT, PT, R9, 0x1, RZ ;  /* 0x0000000109027810 */ /* 0x001fe20007ffe0ff */
[----:B------:R-:W-:Y:S01]  /*0890*/  @P2 IMAD.MOV R2, RZ, RZ, R9 ;  /* 0x000000ffff022224 */ /* 0x000fe200078e0209 */
[----:B------:R-:W-:-:S03]  /*08a0*/  ISETP.NE.AND P2, PT, R19, R0, PT ;  /* 0x000000001300720c */ /* 0x000fc60003f45270 */
[----:B------:R-:W-:-:S04]  /*08b0*/  VIADD R3, R2, 0x1 ;  /* 0x0000000102037836 */ /* 0x000fc80000000000 */
[----:B------:R-:W-:Y:S01]  /*08c0*/  @P3 IMAD.MOV R3, RZ, RZ, R2 ;  /* 0x000000ffff033224 */ /* 0x000fe200078e0202 */
[----:B------:R-:W-:-:S04]  /*08d0*/  ISETP.NE.AND P3, PT, R21, R0, PT ;  /* 0x000000001500720c */ /* 0x000fc80003f65270 */
[----:B------:R-:W-:Y:S01]  /*08e0*/  IADD3 R2, PT, PT, R3, 0x1, RZ ;  /* 0x0000000103027810 */ /* 0x000fe20007ffe0ff */
[----:B------:R-:W-:Y:S01]  /*08f0*/  @P2 IMAD.MOV R2, RZ, RZ, R3 ;  /* 0x000000ffff022224 */ /* 0x000fe200078e0203 */
[----:B------:R-:W-:-:S03]  /*0900*/  ISETP.NE.AND P2, PT, R23, R0, PT ;  /* 0x000000001700720c */ /* 0x000fc60003f45270 */
[----:B------:R-:W-:-:S04]  /*0910*/  VIADD R3, R2, 0x1 ;  /* 0x0000000102037836 */ /* 0x000fc80000000000 */
[----:B------:R-:W-:-:S05]  /*0920*/  @P3 IMAD.MOV R3, RZ, RZ, R2 ;  /* 0x000000ffff033224 */ /* 0x000fca00078e0202 */
[----:B------:R-:W-:Y:S01]  /*0930*/  IADD3 R4, PT, PT, R3, 0x1, RZ ;  /* 0x0000000103047810 */ /* 0x000fe20007ffe0ff */
[----:B------:R-:W-:-:S07]  /*0940*/  @P2 IMAD.MOV R4, RZ, RZ, R3 ;  /* 0x000000ffff042224 */ /* 0x000fce00078e0203 */
.L_x_114:
        /* <DEDUP_REMOVED lines=11> */
[----:B------:R-:W-:-:S02]  /*0a00*/  IADD3 R8, PT, PT, R8, 0x4, RZ ;  /* 0x0000000408087810 */ /* 0x000fc40007ffe0ff */
[-C--:B--2---:R-:W-:Y:S01]  /*0a10*/  ISETP.NE.AND P3, PT, R7, R0.reuse, PT ;  /* 0x000000000700720c */ /* 0x084fe20003f65270 */
[----:B------:R-:W-:Y:S01]  /*0a20*/  VIADD R7, R4, 0x1 ;  /* 0x0000000104077836 */ /* 0x000fe20000000000 */
[----:B---3--:R-:W-:-:S11]  /*0a30*/  ISETP.NE.AND P2, PT, R9, R0, PT ;  /* 0x000000000900720c */ /* 0x008fd60003f45270 */
[----:B------:R-:W-:Y:S02]  /*0a40*/  @P3 IADD3 R7, PT, PT, R4, RZ, RZ ;  /* 0x000000ff04073210 */ /* 0x000fe40007ffe0ff */
[----:B----4-:R-:W-:-:S03]  /*0a50*/  ISETP.NE.AND P3, PT, R11, R0, PT ;  /* 0x000000000b00720c */ /* 0x010fc60003f65270 */
[----:B------:R-:W-:Y:S02]  /*0a60*/  VIADD R4, R7, 0x1 ;  /* 0x0000000107047836 */ /* 0x000fe40000000000 */
[----:B------:R-:W-:Y:S01]  /*0a70*/  @P2 IMAD.MOV R4, RZ, RZ, R7 ;  /* 0x000000ffff042224 */ /* 0x000fe200078e0207 */
[----:B-----5:R-:W-:-:S04]  /*0a80*/  ISETP.NE.AND P2, PT, R13, R0, PT ;  /* 0x000000000d00720c */ /* 0x020fc80003f45270 */
[----:B------:R-:W-:-:S03]  /*0a90*/  IADD3 R7, PT, PT, R4, 0x1, RZ ;  /* 0x0000000104077810 */ /* 0x000fc60007ffe0ff */
[----:B------:R-:W-:-:S04]  /*0aa0*/  @P3 IMAD.MOV R7, RZ, RZ, R4 ;  /* 0x000000ffff073224 */ /* 0x000fc800078e0204 */
[----:B------:R-:W-:Y:S02]  /*0ab0*/  VIADD R4, R7, 0x1 ;  /* 0x0000000107047836 */ /* 0x000fe40000000000 */
[----:B------:R-:W-:-:S07]  /*0ac0*/  @P2 IMAD.MOV R4, RZ, RZ, R7 ;  /* 0x000000ffff042224 */ /* 0x000fce00078e0207 */
.L_x_115:
[----:B------:R-:W-:Y:S05]  /*0ad0*/  @!P1 BRA `(.L_x_111) ;  /* 0x0000000000509947 */ /* 0x000fea0003800000 */
[----:B------:R-:W0:Y:S02]  /*0ae0*/  LDC.64 R2, c[0x0][0x388] ;  /* 0x0000e200ff027b82 */ /* 0x000e240000000a00 */
[----:B0-----:R-:W-:-:S05]  /*0af0*/  IMAD.WIDE R8, R8, 0x4, R2 ;  /* 0x0000000408087825 */ /* 0x001fca00078e0202 */
[----:B------:R-:W2:Y:S01]  /*0b00*/  LDG.E R3, desc[UR6][R8.64] ;  /* 0x0000000608037981 */ /* 0x000ea2000c1e1900 */
[----:B------:R-:W-:Y:S01]  /*0b10*/  ISETP.NE.AND P2, PT, R10, 0x1, PT ;  /* 0x000000010a00780c */ /* 0x000fe20003f45270 */
[----:B------:R-:W-:Y:S01]  /*0b20*/  VIADD R2, R4, 0x1 ;  /* 0x0000000104027836 */ /* 0x000fe20000000000 */
[----:B--2---:R-:W-:-:S13]  /*0b30*/  ISETP.NE.AND P1, PT, R3, R0, PT ;  /* 0x000000000300720c */ /* 0x004fda0003f25270 */
[----:B------:R-:W-:-:S05]  /*0b40*/  @P1 IADD3 R2, PT, PT, R4, RZ, RZ ;  /* 0x000000ff04021210 */ /* 0x000fca0007ffe0ff */
[----:B------:R-:W-:Y:S01]  /*0b50*/  IMAD.MOV.U32 R4, RZ, RZ, R2 ;  /* 0x000000ffff047224 */ /* 0x000fe200078e0002 */
[----:B------:R-:W-:Y:S06]  /*0b60*/  @!P2 BRA `(.L_x_111) ;  /* 0x00000000002ca947 */ /* 0x000fec0003800000 */
[----:B------:R-:W-:Y:S01]  /*0b70*/  ISETP.NE.AND P2, PT, R10, 0x2, PT ;  /* 0x000000020a00780c */ /* 0x000fe20003f45270 */
[----:B------:R-:W2:-:S12]  /*0b80*/  LDG.E R3, desc[UR6][R8.64+0x4] ;  /* 0x0000040608037981 */ /* 0x000e98000c1e1900 */
[----:B------:R-:W3:Y:S01]  /*0b90*/  @P2 LDG.E R7, desc[UR6][R8.64+0x8] ;  /* 0x0000080608072981 */ /* 0x000ee2000c1e1900 */
[----:B------:R-:W-:Y:S01]  /*0ba0*/  VIADD R2, R4, 0x1 ;  /* 0x0000000104027836 */ /* 0x000fe20000000000 */
[-C--:B--2---:R-:W-:Y:S02]  /*0bb0*/  ISETP.NE.AND P1, PT, R3, R0.reuse, PT ;  /* 0x000000000300720c */ /* 0x084fe40003f25270 */
[----:B---3--:R-:W-:-:S11]  /*0bc0*/  ISETP.NE.AND P3, PT, R7, R0, P2 ;  /* 0x000000000700720c */ /* 0x008fd60001765270 */
[----:B------:R-:W-:-:S05]  /*0bd0*/  @P1 IADD3 R2, PT, PT, R4, RZ, RZ ;  /* 0x000000ff04021210 */ /* 0x000fca0007ffe0ff */
[----:B------:R-:W-:-:S04]  /*0be0*/  IMAD.MOV.U32 R4, RZ, RZ, R2 ;  /* 0x000000ffff047224 */ /* 0x000fc800078e0002 */
[C---:B------:R-:W-:Y:S01]  /*0bf0*/  @P2 VIADD R2, R4.reuse, 0x1 ;  /* 0x0000000104022836 */ /* 0x040fe20000000000 */
[----:B------:R-:W-:-:S05]  /*0c00*/  @P3 IADD3 R2, PT, PT, R4, RZ, RZ ;  /* 0x000000ff04023210 */ /* 0x000fca0007ffe0ff */
[----:B------:R-:W-:-:S07]  /*0c10*/  @P2 IMAD.MOV.U32 R4, RZ, RZ, R2 ;  /* 0x000000ffff042224 */ /* 0x000fce00078e0002 */
.L_x_111:
[----:B------:R-:W-:Y:S05]  /*0c20*/  @P0 BRA `(.L_x_116) ;  /* 0xfffffff400400947 */ /* 0x000fea000383ffff */
.L_x_110:
[----:B------:R-:W1:Y:S02]  /*0c30*/  LDC.64 R2, c[0x0][0x390] ;  /* 0x0000e400ff027b82 */ /* 0x000e640000000a00 */
[----:B-1----:R-:W-:-:S05]  /*0c40*/  IMAD.WIDE R2, R0, 0x4, R2 ;  /* 0x0000000400027825 */ /* 0x002fca00078e0202 */
[----:B0-----:R-:W-:Y:S01]  /*0c50*/  STG.E desc[UR6][R2.64], R4 ;  /* 0x0000000402007986 */ /* 0x001fe2000c101906 */
[----:B------:R-:W-:Y:S05]  /*0c60*/  EXIT ;  /* 0x000000000000794d */ /* 0x000fea0003800000 */
.L_x_117:
        /* <DEDUP_REMOVED lines=9> */
.L_x_134:


//--------------------- .text._Z23calculate_in_degree_csrPKiS0_Pii --------------------------
	.section	.text._Z23calculate_in_degree_csrPKiS0_Pii,"ax",@progbits
	.align	128
        .global         _Z23calculate_in_degree_csrPKiS0_Pii
        .type           _Z23calculate_in_degree_csrPKiS0_Pii,@function
        .size           _Z23calculate_in_degree_csrPKiS0_Pii,(.L_x_135 - _Z23calculate_in_degree_csrPKiS0_Pii)
        .other          _Z23calculate_in_degree_csrPKiS0_Pii,@"STO_CUDA_ENTRY STV_DEFAULT"
_Z23calculate_in_degree_csrPKiS0_Pii:
.text._Z23calculate_in_degree_csrPKiS0_Pii:
        /* <DEDUP_REMOVED lines=11> */
[----:B-1----:R-:W2:Y:S04]  /*00b0*/  LDG.E R0, desc[UR4][R2.64] ;  /* 0x0000000402007981 */ /* 0x002ea8000c1e1900 */
[----:B------:R-:W2:Y:S02]  /*00c0*/  LDG.E R5, desc[UR4][R2.64+0x4] ;  /* 0x0000040402057981 */ /* 0x000ea4000c1e1900 */
[----:B--2---:R-:W-:-:S13]  /*00d0*/  ISETP.GE.AND P0, PT, R0, R5, PT ;  /* 0x000000050000720c */ /* 0x004fda0003f06270 */
[----:B------:R-:W-:Y:S05]  /*00e0*/  @P0 EXIT ;  /* 0x000000000000094d */ /* 0x000fea0003800000 */
[----:B------:R-:W0:Y:S08]  /*00f0*/  LDC.64 R8, c[0x0][0x388] ;  /* 0x0000e200ff087b82 */ /* 0x000e300000000a00 */
[----:B------:R-:W1:Y:S02]  /*0100*/  LDC.64 R10, c[0x0][0x390] ;  /* 0x0000e400ff0a7b82 */ /* 0x000e640000000a00 */
.L_x_118:
        /* <DEDUP_REMOVED lines=10> */
.L_x_119:
        /* <DEDUP_REMOVED lines=13> */
.L_x_135:


//--------------------- .text._Z23calculate_in_degree_cscPKiS0_Pii --------------------------
	.section	.text._Z23calculate_in_degree_cscPKiS0_Pii,"ax",@progbits
	.align	128
        .global         _Z23calculate_in_degree_cscPKiS0_Pii
        .type           _Z23calculate_in_degree_cscPKiS0_Pii,@function
        .size           _Z23calculate_in_degree_cscPKiS0_Pii,(.L_x_136 - _Z23calculate_in_degree_cscPKiS0_Pii)
        .other          _Z23calculate_in_degree_cscPKiS0_Pii,@"STO_CUDA_ENTRY STV_DEFAULT"
_Z23calculate_in_degree_cscPKiS0_Pii:
.text._Z23calculate_in_degree_cscPKiS0_Pii:
        /* <DEDUP_REMOVED lines=11> */
[----:B0-----:R-:W-:-:S05]  /*00b0*/  IMAD.WIDE R2, R7, 0x4, R2 ;  /* 0x0000000407027825 */ /* 0x001fca00078e0202 */
[----:B-1----:R-:W3:Y:S04]  /*00c0*/  LDG.E R0, desc[UR4][R2.64+0x4] ;  /* 0x0000040402007981 */ /* 0x002ee8000c1e1900 */
[----:B------:R-:W3:Y:S01]  /*00d0*/  LDG.E R9, desc[UR4][R2.64] ;  /* 0x0000000402097981 */ /* 0x000ee2000c1e1900 */
[----:B--2---:R-:W-:Y:S01]  /*00e0*/  IMAD.WIDE R4, R7, 0x4, R4 ;  /* 0x0000000407047825 */ /* 0x004fe200078e0204 */
[----:B---3--:R-:W-:-:S05]  /*00f0*/  IADD3 R9, PT, PT, R0, -R9, RZ ;  /* 0x8000000900097210 */ /* 0x008fca0007ffe0ff */
[----:B------:R-:W-:Y:S01]  /*0100*/  STG.E desc[UR4][R4.64], R9 ;  /* 0x0000000904007986 */ /* 0x000fe2000c101904 */
[----:B------:R-:W-:Y:S05]  /*0110*/  EXIT ;  /* 0x000000000000794d */ /* 0x000fea0003800000 */
.L_x_120:
        /* <DEDUP_REMOVED lines=14> */
.L_x_136:


//--------------------- .nv.shared._Z18mark_removed_nodesPiPKii --------------------------
	.section	.nv.shared._Z18mark_removed_nodesPiPKii,"aw",@nobits
	.sectionflags	@""
	.align	16
	.zero		1024


//--------------------- .nv.shared.reserved.0     --------------------------
	.section	.nv.shared.reserved.0,"aw",@nobits
	.weak		__nv_reservedSMEM_offset_0_alias
	.size		__nv_reservedSMEM_offset_0_alias, 0, 64
	.other		__nv_reservedSMEM_offset_0_alias,@"STO_CUDA_RESERVED_SHARED STV_DEFAULT"
__nv_reservedSMEM_offset_0_alias:
	.zero		0
	.zero		64


//--------------------- .nv.shared._Z28apply_decrement_to_in_degreePiPKii --------------------------
	.section	.nv.shared._Z28apply_decrement_to_in_degreePiPKii,"aw",@nobits
	.sectionflags	@""
	.align	16
	.zero		1024


//--------------------- .nv.shared._Z37remove_active_nodes_csr_reduce_globalPKiS0_S0_iPi --------------------------
	.section	.nv.shared._Z37remove_active_nodes_csr_reduce_globalPKiS0_S0_iPi,"aw",@nobits
	.sectionflags	@""
	.align	16
	.zero		1024


//--------------------- .nv.shared._Z45remove_active_nodes_csr_chunked_reduce_directPKiS0_S0_iiiiPi --------------------------
	.section	.nv.shared._Z45remove_active_nodes_csr_chunked_reduce_directPKiS0_S0_iiiiPi,"aw",@nobits
	.sectionflags	@""
	.align	16
	.zero		1024


//--------------------- .nv.shared._Z25remove_active_nodes_csr_2PKiS0_PiS0_i --------------------------
	.section	.nv.shared._Z25remove_active_nodes_csr_2PKiS0_PiS0_i,"aw",@nobits
	.sectionflags	@""
	.align	16
	.zero		1024


//--------------------- .nv.shared._Z23remove_active_nodes_csrPKiS0_PiS0_i --------------------------
	.section	.nv.shared._Z23remove_active_nodes_csrPKiS0_PiS0_i,"aw",@nobits
	.sectionflags	@""
	.align	16
	.zero		1024


//--------------------- .nv.shared._Z24compact_active_nodes_csrPKiS0_Pii --------------------------
	.section	.nv.shared._Z24compact_active_nodes_csrPKiS0_Pii,"aw",@nobits
	.sectionflags	@""
	.align	16
	.zero		1024


//--------------------- .nv.shared._Z23flag_zero_in_degree_csrPKiPii --------------------------
	.section	.nv.shared._Z23flag_zero_in_degree_csrPKiPii,"aw",@nobits
	.sectionflags	@""
	.align	16
	.zero		1024


//--------------------- .nv.shared._Z32calculate_in_degree_reduce_finalPKiPiii --------------------------
	.section	.nv.shared._Z32calculate_in_degree_reduce_finalPKiPiii,"aw",@nobits
	.sectionflags	@""
	.align	16
	.zero		1024


//--------------------- .nv.shared._Z31calculate_in_degree_partial_csrPKiS0_Piii --------------------------
	.section	.nv.shared._Z31calculate_in_degree_partial_csrPKiS0_Piii,"aw",@nobits
	.sectionflags	@""
	.align	16
.nv.shared._Z31calculate_in_degree_partial_csrPKiS0_Piii:
	.zero		2048


//--------------------- .nv.shared._Z23reduce_in_degree_blocksPKiPiii --------------------------
	.section	.nv.shared._Z23reduce_in_degree_blocksPKiPiii,"aw",@nobits
	.sectionflags	@""
	.align	16
	.zero		1024


//--------------------- .nv.shared._Z29calculate_in_degree_csr_localPKiS0_Pii --------------------------
	.section	.nv.shared._Z29calculate_in_degree_csr_localPKiS0_Pii,"aw",@nobits
	.sectionflags	@""
	.align	16
	.zero		1024


//--------------------- .nv.shared._Z31calculate_in_degree_csr_chunkedPKiS0_Pii --------------------------
	.section	.nv.shared._Z31calculate_in_degree_csr_chunkedPKiS0_Pii,"aw",@nobits
	.sectionflags	@""
	.align	16
	.zero		1024


//--------------------- .nv.shared._Z29calculate_in_degree_no_atomicPKiS0_Pii --------------------------
	.section	.nv.shared._Z29calculate_in_degree_no_atomicPKiS0_Pii,"aw",@nobits
	.sectionflags	@""
	.align	16
	.zero		1024


//--------------------- .nv.shared._Z23calculate_in_degree_csrPKiS0_Pii --------------------------
	.section	.nv.shared._Z23calculate_in_degree_csrPKiS0_Pii,"aw",@nobits
	.sectionflags	@""
	.align	16
	.zero		1024


//--------------------- .nv.shared._Z23calculate_in_degree_cscPKiS0_Pii --------------------------
	.section	.nv.shared._Z23calculate_in_degree_cscPKiS0_Pii,"aw",@nobits
	.sectionflags	@""
	.align	16
	.zero		1024


//--------------------- .nv.constant0._Z18mark_removed_nodesPiPKii --------------------------
	.section	.nv.constant0._Z18mark_removed_nodesPiPKii,"a",@progbits
	.sectionflags	@""
	.align	4
.nv.constant0._Z18mark_removed_nodesPiPKii:
	.zero		916


//--------------------- .nv.constant0._Z28apply_decrement_to_in_degreePiPKii --------------------------
	.section	.nv.constant0._Z28apply_decrement_to_in_degreePiPKii,"a",@progbits
	.sectionflags	@""
	.align	4
.nv.constant0._Z28apply_decrement_to_in_degreePiPKii:
	.zero		916


//--------------------- .nv.constant0._Z37remove_active_nodes_csr_reduce_globalPKiS0_S0_iPi --------------------------
	.section	.nv.constant0._Z37remove_active_nodes_csr_reduce_globalPKiS0_S0_iPi,"a",@progbits
	.sectionflags	@""
	.align	4
.nv.constant0._Z37remove_active_nodes_csr_reduce_globalPKiS0_S0_iPi:
	.zero		936


//--------------------- .nv.constant0._Z45remove_active_nodes_csr_chunked_reduce_directPKiS0_S0_iiiiPi --------------------------
	.section	.nv.constant0._Z45remove_active_nodes_csr_chunked_reduce_directPKiS0_S0_iiiiPi,"a",@progbits
	.sectionflags	@""
	.align	4
.nv.constant0._Z45remove_active_nodes_csr_chunked_reduce_directPKiS0_S0_iiiiPi:
	.zero		944


//--------------------- .nv.constant0._Z25remove_active_nodes_csr_2PKiS0_PiS0_i --------------------------
	.section	.nv.constant0._Z25remove_active_nodes_csr_2PKiS0_PiS0_i,"a",@progbits
	.sectionflags	@""
	.align	4
.nv.constant0._Z25remove_active_nodes_csr_2PKiS0_PiS0_i:
	.zero		932


//--------------------- .nv.constant0._Z23remove_active_nodes_csrPKiS0_PiS0_i --------------------------
	.section	.nv.constant0._Z23remove_active_nodes_csrPKiS0_PiS0_i,"a",@progbits
	.sectionflags	@""
	.align	4
.nv.constant0._Z23remove_active_nodes_csrPKiS0_PiS0_i:
	.zero		932


//--------------------- .nv.constant0._Z24compact_active_nodes_csrPKiS0_Pii --------------------------
	.section	.nv.constant0._Z24compact_active_nodes_csrPKiS0_Pii,"a",@progbits
	.sectionflags	@""
	.align	4
.nv.constant0._Z24compact_active_nodes_csrPKiS0_Pii:
	.zero		924


//--------------------- .nv.constant0._Z23flag_zero_in_degree_csrPKiPii --------------------------
	.section	.nv.constant0._Z23flag_zero_in_degree_csrPKiPii,"a",@progbits
	.sectionflags	@""
	.align	4
.nv.constant0._Z23flag_zero_in_degree_csrPKiPii:
	.zero		916


//--------------------- .nv.constant0._Z32calculate_in_degree_reduce_finalPKiPiii --------------------------
	.section	.nv.constant0._Z32calculate_in_degree_reduce_finalPKiPiii,"a",@progbits
	.sectionflags	@""
	.align	4
.nv.constant0._Z32calculate_in_degree_reduce_finalPKiPiii:
	.zero		920


//--------------------- .nv.constant0._Z31calculate_in_degree_partial_csrPKiS0_Piii --------------------------
	.section	.nv.constant0._Z31calculate_in_degree_partial_csrPKiS0_Piii,"a",@progbits
	.sectionflags	@""
	.align	4
.nv.constant0._Z31calculate_in_degree_partial_csrPKiS0_Piii:
	.zero		928


//--------------------- .nv.constant0._Z23reduce_in_degree_blocksPKiPiii --------------------------
	.section	.nv.constant0._Z23reduce_in_degree_blocksPKiPiii,"a",@progbits
	.sectionflags	@""
	.align	4
.nv.constant0._Z23reduce_in_degree_blocksPKiPiii:
	.zero		920


//--------------------- .nv.constant0._Z29calculate_in_degree_csr_localPKiS0_Pii --------------------------
	.section	.nv.constant0._Z29calculate_in_degree_csr_localPKiS0_Pii,"a",@progbits
	.sectionflags	@""
	.align	4
.nv.constant0._Z29calculate_in_degree_csr_localPKiS0_Pii:
	.zero		924


//--------------------- .nv.constant0._Z31calculate_in_degree_csr_chunkedPKiS0_Pii --------------------------
	.section	.nv.constant0._Z31calculate_in_degree_csr_chunkedPKiS0_Pii,"a",@progbits
	.sectionflags	@""
	.align	4
.nv.constant0._Z31calculate_in_degree_csr_chunkedPKiS0_Pii:
	.zero		924


//--------------------- .nv.constant0._Z29calculate_in_degree_no_atomicPKiS0_Pii --------------------------
	.section	.nv.constant0._Z29calculate_in_degree_no_atomicPKiS0_Pii,"a",@progbits
	.sectionflags	@""
	.align	4
.nv.constant0._Z29calculate_in_degree_no_atomicPKiS0_Pii:
	.zero		924


//--------------------- .nv.constant0._Z23calculate_in_degree_csrPKiS0_Pii --------------------------
	.section	.nv.constant0._Z23calculate_in_degree_csrPKiS0_Pii,"a",@progbits
	.sectionflags	@""
	.align	4
.nv.constant0._Z23calculate_in_degree_csrPKiS0_Pii:
	.zero		924


//--------------------- .nv.constant0._Z23calculate_in_degree_cscPKiS0_Pii --------------------------
	.section	.nv.constant0._Z23calculate_in_degree_cscPKiS0_Pii,"a",@progbits
	.sectionflags	@""
	.align	4
.nv.constant0._Z23calculate_in_degree_cscPKiS0_Pii:
	.zero		924


//--------------------- SYMBOLS --------------------------

	.type		.nv.reservedSmem.offset0,@object
	.size		.nv.reservedSmem.offset0,0x4
	.type		.nv.reservedSmem.cap,@object
	.size		.nv.reservedSmem.cap,0x4
